//
// Generated by NVIDIA NVVM Compiler
//
// Compiler Build ID: CL-36424714
// Cuda compilation tools, release 13.0, V13.0.88
// Based on NVVM 20.0.0
//

.version 9.0
.target sm_100
.address_size 64

.extern .func  (.param .b64 func_retval0) malloc
(
	.param .b64 malloc_param_0
)
;
.extern .func free
(
	.param .b64 free_param_0
)
;
.extern .func  (.param .b32 func_retval0) vprintf
(
	.param .b64 vprintf_param_0,
	.param .b64 vprintf_param_1
)
;
.global .align 4 .b8 precalc_xorwow_matrix[102400];
.global .align 4 .b8 precalc_xorwow_offset_matrix[102400];
.global .align 4 .b8 mrg32k3aM1[2304];
.global .align 4 .b8 mrg32k3aM2[2304];
.global .align 4 .b8 mrg32k3aM1SubSeq[2016];
.global .align 4 .b8 mrg32k3aM2SubSeq[2016];
.global .align 4 .b8 mrg32k3aM1Seq[2304];
.global .align 4 .b8 mrg32k3aM2Seq[2304];
.const .align 8 .b8 __cr_lgamma_table[72];
.global .align 1 .b8 $str[54] = {10, 9, 9, 9, 79, 66, 74, 69, 84, 79, 32, 101, 115, 112, 101, 99, 105, 97, 108, 44, 32, 115, 101, 32, 97, 112, 108, 105, 99, 97, 32, 101, 108, 32, 101, 102, 101, 99, 116, 111, 32, 100, 101, 32, 108, 97, 32, 98, 111, 109, 98, 97, 32};
.global .align 1 .b8 $str$1[13] = {98, 111, 114, 114, 97, 114, 32, 70, 73, 76, 65, 10};
.global .align 1 .b8 $str$2[16] = {98, 111, 114, 114, 97, 114, 32, 67, 79, 76, 85, 77, 78, 65, 10};
.global .align 1 .b8 $str$3[50] = {10, 9, 9, 9, 79, 66, 74, 69, 84, 79, 32, 101, 115, 112, 101, 99, 105, 97, 108, 44, 32, 115, 101, 32, 97, 112, 108, 105, 99, 97, 32, 101, 108, 32, 101, 102, 101, 99, 116, 111, 32, 100, 101, 108, 32, 84, 78, 84, 10};
.global .align 1 .b8 $str$4[84] = {10, 9, 9, 79, 66, 74, 69, 84, 79, 32, 101, 115, 112, 101, 99, 105, 97, 108, 44, 32, 115, 101, 32, 97, 112, 108, 105, 99, 97, 32, 101, 108, 32, 101, 102, 101, 99, 116, 111, 32, 100, 101, 108, 32, 114, 111, 109, 112, 101, 99, 97, 98, 101, 122, 97, 115, 44, 32, 98, 111, 114, 114, 97, 114, 32, 99, 97, 114, 97, 109, 101, 108, 111, 115, 32, 116, 105, 112, 111, 32, 37, 99, 10};

.func _Z13buscar_caminoPciiPiS0_S0_S0_ii(
	.param .b64 _Z13buscar_caminoPciiPiS0_S0_S0_ii_param_0,
	.param .b32 _Z13buscar_caminoPciiPiS0_S0_S0_ii_param_1,
	.param .b32 _Z13buscar_caminoPciiPiS0_S0_S0_ii_param_2,
	.param .b64 _Z13buscar_caminoPciiPiS0_S0_S0_ii_param_3,
	.param .b64 _Z13buscar_caminoPciiPiS0_S0_S0_ii_param_4,
	.param .b64 _Z13buscar_caminoPciiPiS0_S0_S0_ii_param_5,
	.param .b64 _Z13buscar_caminoPciiPiS0_S0_S0_ii_param_6,
	.param .b32 _Z13buscar_caminoPciiPiS0_S0_S0_ii_param_7,
	.param .b32 _Z13buscar_caminoPciiPiS0_S0_S0_ii_param_8
)
{
	.reg .pred 	%p<554>;
	.reg .b16 	%rs<9>;
	.reg .b32 	%r<301>;
	.reg .b64 	%rd<89>;

	ld.param.u64 	%rd35, [_Z13buscar_caminoPciiPiS0_S0_S0_ii_param_0];
	ld.param.u32 	%r74, [_Z13buscar_caminoPciiPiS0_S0_S0_ii_param_1];
	ld.param.u32 	%r75, [_Z13buscar_caminoPciiPiS0_S0_S0_ii_param_2];
	ld.param.u64 	%rd36, [_Z13buscar_caminoPciiPiS0_S0_S0_ii_param_3];
	ld.param.u64 	%rd37, [_Z13buscar_caminoPciiPiS0_S0_S0_ii_param_4];
	ld.param.u64 	%rd38, [_Z13buscar_caminoPciiPiS0_S0_S0_ii_param_5];
	ld.param.u64 	%rd39, [_Z13buscar_caminoPciiPiS0_S0_S0_ii_param_6];
	ld.param.u32 	%r76, [_Z13buscar_caminoPciiPiS0_S0_S0_ii_param_7];
	ld.param.u32 	%r77, [_Z13buscar_caminoPciiPiS0_S0_S0_ii_param_8];
	cvta.to.global.u64 	%rd1, %rd35;
	cvta.to.local.u64 	%rd2, %rd39;
	cvta.to.local.u64 	%rd3, %rd37;
	setp.eq.s32 	%p96, %r74, %r75;
	@%p96 bra 	$L__BB0_265;
	sub.s32 	%r78, %r74, %r77;
	add.s32 	%r79, %r77, %r74;
	add.s32 	%r80, %r74, -1;
	add.s32 	%r81, %r74, 1;
	max.s32 	%r1, %r78, -1;
	mul.lo.s32 	%r82, %r77, %r76;
	setp.lt.s32 	%p97, %r79, %r82;
	selp.b32 	%r2, %r79, -1, %p97;
	rem.s32 	%r83, %r74, %r77;
	setp.eq.s32 	%p98, %r83, 0;
	selp.b32 	%r3, -1, %r80, %p98;
	rem.s32 	%r84, %r81, %r77;
	setp.eq.s32 	%p99, %r84, 0;
	selp.b32 	%r4, -1, %r81, %p99;
	ld.local.u32 	%r291, [%rd3];
	setp.lt.s32 	%p100, %r291, 1;
	@%p100 bra 	$L__BB0_52;
	setp.lt.u32 	%p103, %r291, 16;
	mov.pred 	%p490, -1;
	mov.b32 	%r279, 0;
	@%p103 bra 	$L__BB0_22;
	and.b32  	%r279, %r291, 2147483632;
	neg.s32 	%r277, %r279;
	add.s64 	%rd84, %rd36, 32;
	mov.pred 	%p490, -1;
$L__BB0_4:
	.pragma "nounroll";
	mov.pred 	%p105, 0;
	not.pred 	%p106, %p490;
	mov.pred 	%p490, %p105;
	@%p106 bra 	$L__BB0_21;
	ld.u32 	%r87, [%rd84+-32];
	setp.eq.s32 	%p108, %r87, %r74;
	@%p108 bra 	$L__BB0_21;
	ld.u32 	%r88, [%rd84+-28];
	setp.eq.s32 	%p110, %r88, %r74;
	mov.pred 	%p490, %p105;
	@%p110 bra 	$L__BB0_21;
	ld.u32 	%r89, [%rd84+-24];
	setp.eq.s32 	%p112, %r89, %r74;
	mov.pred 	%p490, %p105;
	@%p112 bra 	$L__BB0_21;
	ld.u32 	%r90, [%rd84+-20];
	setp.eq.s32 	%p114, %r90, %r74;
	mov.pred 	%p490, %p105;
	@%p114 bra 	$L__BB0_21;
	ld.u32 	%r91, [%rd84+-16];
	setp.eq.s32 	%p116, %r91, %r74;
	mov.pred 	%p490, %p105;
	@%p116 bra 	$L__BB0_21;
	ld.u32 	%r92, [%rd84+-12];
	setp.eq.s32 	%p118, %r92, %r74;
	mov.pred 	%p490, %p105;
	@%p118 bra 	$L__BB0_21;
	ld.u32 	%r93, [%rd84+-8];
	setp.eq.s32 	%p120, %r93, %r74;
	mov.pred 	%p490, %p105;
	@%p120 bra 	$L__BB0_21;
	ld.u32 	%r94, [%rd84+-4];
	setp.eq.s32 	%p122, %r94, %r74;
	mov.pred 	%p490, %p105;
	@%p122 bra 	$L__BB0_21;
	ld.u32 	%r95, [%rd84];
	setp.eq.s32 	%p124, %r95, %r74;
	mov.pred 	%p490, %p105;
	@%p124 bra 	$L__BB0_21;
	ld.u32 	%r96, [%rd84+4];
	setp.eq.s32 	%p126, %r96, %r74;
	mov.pred 	%p490, %p105;
	@%p126 bra 	$L__BB0_21;
	ld.u32 	%r97, [%rd84+8];
	setp.eq.s32 	%p128, %r97, %r74;
	mov.pred 	%p490, %p105;
	@%p128 bra 	$L__BB0_21;
	ld.u32 	%r98, [%rd84+12];
	setp.eq.s32 	%p130, %r98, %r74;
	mov.pred 	%p490, %p105;
	@%p130 bra 	$L__BB0_21;
	ld.u32 	%r99, [%rd84+16];
	setp.eq.s32 	%p132, %r99, %r74;
	mov.pred 	%p490, %p105;
	@%p132 bra 	$L__BB0_21;
	ld.u32 	%r100, [%rd84+20];
	setp.eq.s32 	%p134, %r100, %r74;
	mov.pred 	%p490, %p105;
	@%p134 bra 	$L__BB0_21;
	ld.u32 	%r101, [%rd84+24];
	setp.eq.s32 	%p136, %r101, %r74;
	mov.pred 	%p490, %p105;
	@%p136 bra 	$L__BB0_21;
	ld.u32 	%r102, [%rd84+28];
	setp.ne.s32 	%p490, %r102, %r74;
$L__BB0_21:
	add.s32 	%r277, %r277, 16;
	add.s64 	%rd84, %rd84, 64;
	setp.ne.s32 	%p137, %r277, 0;
	@%p137 bra 	$L__BB0_4;
$L__BB0_22:
	and.b32  	%r11, %r291, 15;
	setp.eq.s32 	%p138, %r11, 0;
	@%p138 bra 	$L__BB0_51;
	and.b32  	%r12, %r291, 7;
	setp.lt.u32 	%p140, %r11, 8;
	@%p140 bra 	$L__BB0_34;
	mov.pred 	%p141, 0;
	not.pred 	%p142, %p490;
	mov.pred 	%p490, %p141;
	@%p142 bra 	$L__BB0_33;
	mul.wide.u32 	%rd40, %r279, 4;
	add.s64 	%rd7, %rd36, %rd40;
	ld.u32 	%r103, [%rd7];
	setp.eq.s32 	%p144, %r103, %r74;
	@%p144 bra 	$L__BB0_33;
	ld.u32 	%r104, [%rd7+4];
	setp.eq.s32 	%p146, %r104, %r74;
	mov.pred 	%p490, %p141;
	@%p146 bra 	$L__BB0_33;
	ld.u32 	%r105, [%rd7+8];
	setp.eq.s32 	%p148, %r105, %r74;
	mov.pred 	%p490, %p141;
	@%p148 bra 	$L__BB0_33;
	ld.u32 	%r106, [%rd7+12];
	setp.eq.s32 	%p150, %r106, %r74;
	mov.pred 	%p490, %p141;
	@%p150 bra 	$L__BB0_33;
	ld.u32 	%r107, [%rd7+16];
	setp.eq.s32 	%p152, %r107, %r74;
	mov.pred 	%p490, %p141;
	@%p152 bra 	$L__BB0_33;
	ld.u32 	%r108, [%rd7+20];
	setp.eq.s32 	%p154, %r108, %r74;
	mov.pred 	%p490, %p141;
	@%p154 bra 	$L__BB0_33;
	ld.u32 	%r109, [%rd7+24];
	setp.eq.s32 	%p156, %r109, %r74;
	mov.pred 	%p490, %p141;
	@%p156 bra 	$L__BB0_33;
	ld.u32 	%r110, [%rd7+28];
	setp.ne.s32 	%p490, %r110, %r74;
$L__BB0_33:
	add.s32 	%r279, %r279, 8;
$L__BB0_34:
	setp.eq.s32 	%p157, %r12, 0;
	@%p157 bra 	$L__BB0_51;
	and.b32  	%r15, %r291, 3;
	setp.lt.u32 	%p159, %r12, 4;
	@%p159 bra 	$L__BB0_42;
	mov.pred 	%p160, 0;
	not.pred 	%p161, %p490;
	mov.pred 	%p490, %p160;
	@%p161 bra 	$L__BB0_41;
	mul.wide.u32 	%rd41, %r279, 4;
	add.s64 	%rd8, %rd36, %rd41;
	ld.u32 	%r111, [%rd8];
	setp.eq.s32 	%p163, %r111, %r74;
	@%p163 bra 	$L__BB0_41;
	ld.u32 	%r112, [%rd8+4];
	setp.eq.s32 	%p165, %r112, %r74;
	mov.pred 	%p490, %p160;
	@%p165 bra 	$L__BB0_41;
	ld.u32 	%r113, [%rd8+8];
	setp.eq.s32 	%p167, %r113, %r74;
	mov.pred 	%p490, %p160;
	@%p167 bra 	$L__BB0_41;
	ld.u32 	%r114, [%rd8+12];
	setp.ne.s32 	%p490, %r114, %r74;
$L__BB0_41:
	add.s32 	%r279, %r279, 4;
$L__BB0_42:
	setp.eq.s32 	%p168, %r15, 0;
	@%p168 bra 	$L__BB0_51;
	mul.wide.u32 	%rd42, %r279, 4;
	add.s64 	%rd9, %rd36, %rd42;
	mov.pred 	%p169, 0;
	not.pred 	%p170, %p490;
	mov.pred 	%p490, %p169;
	@%p170 bra 	$L__BB0_45;
	ld.u32 	%r115, [%rd9];
	setp.ne.s32 	%p490, %r115, %r74;
$L__BB0_45:
	setp.eq.s32 	%p171, %r15, 1;
	@%p171 bra 	$L__BB0_51;
	mov.pred 	%p172, 0;
	not.pred 	%p173, %p490;
	mov.pred 	%p490, %p172;
	@%p173 bra 	$L__BB0_48;
	ld.u32 	%r116, [%rd9+4];
	setp.ne.s32 	%p490, %r116, %r74;
$L__BB0_48:
	setp.eq.s32 	%p174, %r15, 2;
	@%p174 bra 	$L__BB0_51;
	not.pred 	%p175, %p490;
	@%p175 bra 	$L__BB0_53;
	ld.u32 	%r117, [%rd9+8];
	setp.ne.s32 	%p490, %r117, %r74;
$L__BB0_51:
	not.pred 	%p176, %p490;
	@%p176 bra 	$L__BB0_53;
$L__BB0_52:
	mul.wide.s32 	%rd43, %r291, 4;
	add.s64 	%rd44, %rd36, %rd43;
	st.u32 	[%rd44], %r74;
	ld.local.u32 	%r118, [%rd3];
	add.s32 	%r119, %r118, 1;
	st.local.u32 	[%rd3], %r119;
	ld.local.u32 	%r120, [%rd2];
	mul.wide.s32 	%rd45, %r120, 4;
	add.s64 	%rd46, %rd38, %rd45;
	st.u32 	[%rd46], %r74;
	ld.local.u32 	%r121, [%rd2];
	add.s32 	%r122, %r121, 1;
	st.local.u32 	[%rd2], %r122;
	{ // callseq 0, 0
	.param .b64 param0;
	st.param.b64 	[param0], %rd35;
	.param .b32 param1;
	st.param.b32 	[param1], %r74;
	.param .b32 param2;
	st.param.b32 	[param2], %r75;
	.param .b64 param3;
	st.param.b64 	[param3], %rd36;
	.param .b64 param4;
	st.param.b64 	[param4], %rd37;
	.param .b64 param5;
	st.param.b64 	[param5], %rd38;
	.param .b64 param6;
	st.param.b64 	[param6], %rd39;
	.param .b32 param7;
	st.param.b32 	[param7], %r76;
	.param .b32 param8;
	st.param.b32 	[param8], %r77;
	call.uni 
	_Z13buscar_caminoPciiPiS0_S0_S0_ii, 
	(
	param0, 
	param1, 
	param2, 
	param3, 
	param4, 
	param5, 
	param6, 
	param7, 
	param8
	);
	} // callseq 0
	ld.local.u32 	%r291, [%rd3];
$L__BB0_53:
	cvt.s64.s32 	%rd47, %r74;
	add.s64 	%rd10, %rd1, %rd47;
	setp.lt.s32 	%p177, %r291, 1;
	@%p177 bra 	$L__BB0_104;
	setp.lt.u32 	%p180, %r291, 16;
	mov.pred 	%p503, -1;
	mov.b32 	%r284, 0;
	@%p180 bra 	$L__BB0_74;
	and.b32  	%r284, %r291, 2147483632;
	neg.s32 	%r282, %r284;
	add.s64 	%rd85, %rd36, 32;
	mov.pred 	%p503, -1;
$L__BB0_56:
	.pragma "nounroll";
	mov.pred 	%p182, 0;
	not.pred 	%p183, %p503;
	mov.pred 	%p503, %p182;
	@%p183 bra 	$L__BB0_73;
	ld.u32 	%r125, [%rd85+-32];
	setp.eq.s32 	%p185, %r125, %r1;
	@%p185 bra 	$L__BB0_73;
	ld.u32 	%r126, [%rd85+-28];
	setp.eq.s32 	%p187, %r126, %r1;
	mov.pred 	%p503, %p182;
	@%p187 bra 	$L__BB0_73;
	ld.u32 	%r127, [%rd85+-24];
	setp.eq.s32 	%p189, %r127, %r1;
	mov.pred 	%p503, %p182;
	@%p189 bra 	$L__BB0_73;
	ld.u32 	%r128, [%rd85+-20];
	setp.eq.s32 	%p191, %r128, %r1;
	mov.pred 	%p503, %p182;
	@%p191 bra 	$L__BB0_73;
	ld.u32 	%r129, [%rd85+-16];
	setp.eq.s32 	%p193, %r129, %r1;
	mov.pred 	%p503, %p182;
	@%p193 bra 	$L__BB0_73;
	ld.u32 	%r130, [%rd85+-12];
	setp.eq.s32 	%p195, %r130, %r1;
	mov.pred 	%p503, %p182;
	@%p195 bra 	$L__BB0_73;
	ld.u32 	%r131, [%rd85+-8];
	setp.eq.s32 	%p197, %r131, %r1;
	mov.pred 	%p503, %p182;
	@%p197 bra 	$L__BB0_73;
	ld.u32 	%r132, [%rd85+-4];
	setp.eq.s32 	%p199, %r132, %r1;
	mov.pred 	%p503, %p182;
	@%p199 bra 	$L__BB0_73;
	ld.u32 	%r133, [%rd85];
	setp.eq.s32 	%p201, %r133, %r1;
	mov.pred 	%p503, %p182;
	@%p201 bra 	$L__BB0_73;
	ld.u32 	%r134, [%rd85+4];
	setp.eq.s32 	%p203, %r134, %r1;
	mov.pred 	%p503, %p182;
	@%p203 bra 	$L__BB0_73;
	ld.u32 	%r135, [%rd85+8];
	setp.eq.s32 	%p205, %r135, %r1;
	mov.pred 	%p503, %p182;
	@%p205 bra 	$L__BB0_73;
	ld.u32 	%r136, [%rd85+12];
	setp.eq.s32 	%p207, %r136, %r1;
	mov.pred 	%p503, %p182;
	@%p207 bra 	$L__BB0_73;
	ld.u32 	%r137, [%rd85+16];
	setp.eq.s32 	%p209, %r137, %r1;
	mov.pred 	%p503, %p182;
	@%p209 bra 	$L__BB0_73;
	ld.u32 	%r138, [%rd85+20];
	setp.eq.s32 	%p211, %r138, %r1;
	mov.pred 	%p503, %p182;
	@%p211 bra 	$L__BB0_73;
	ld.u32 	%r139, [%rd85+24];
	setp.eq.s32 	%p213, %r139, %r1;
	mov.pred 	%p503, %p182;
	@%p213 bra 	$L__BB0_73;
	ld.u32 	%r140, [%rd85+28];
	setp.ne.s32 	%p503, %r140, %r1;
$L__BB0_73:
	add.s32 	%r282, %r282, 16;
	add.s64 	%rd85, %rd85, 64;
	setp.ne.s32 	%p214, %r282, 0;
	@%p214 bra 	$L__BB0_56;
$L__BB0_74:
	and.b32  	%r141, %r291, 15;
	setp.eq.s32 	%p215, %r141, 0;
	@%p215 bra 	$L__BB0_103;
	setp.lt.u32 	%p217, %r141, 8;
	@%p217 bra 	$L__BB0_86;
	mov.pred 	%p218, 0;
	not.pred 	%p219, %p503;
	mov.pred 	%p503, %p218;
	@%p219 bra 	$L__BB0_85;
	mul.wide.u32 	%rd48, %r284, 4;
	add.s64 	%rd14, %rd36, %rd48;
	ld.u32 	%r143, [%rd14];
	setp.eq.s32 	%p221, %r143, %r1;
	@%p221 bra 	$L__BB0_85;
	ld.u32 	%r144, [%rd14+4];
	setp.eq.s32 	%p223, %r144, %r1;
	mov.pred 	%p503, %p218;
	@%p223 bra 	$L__BB0_85;
	ld.u32 	%r145, [%rd14+8];
	setp.eq.s32 	%p225, %r145, %r1;
	mov.pred 	%p503, %p218;
	@%p225 bra 	$L__BB0_85;
	ld.u32 	%r146, [%rd14+12];
	setp.eq.s32 	%p227, %r146, %r1;
	mov.pred 	%p503, %p218;
	@%p227 bra 	$L__BB0_85;
	ld.u32 	%r147, [%rd14+16];
	setp.eq.s32 	%p229, %r147, %r1;
	mov.pred 	%p503, %p218;
	@%p229 bra 	$L__BB0_85;
	ld.u32 	%r148, [%rd14+20];
	setp.eq.s32 	%p231, %r148, %r1;
	mov.pred 	%p503, %p218;
	@%p231 bra 	$L__BB0_85;
	ld.u32 	%r149, [%rd14+24];
	setp.eq.s32 	%p233, %r149, %r1;
	mov.pred 	%p503, %p218;
	@%p233 bra 	$L__BB0_85;
	ld.u32 	%r150, [%rd14+28];
	setp.ne.s32 	%p503, %r150, %r1;
$L__BB0_85:
	add.s32 	%r284, %r284, 8;
$L__BB0_86:
	and.b32  	%r151, %r291, 7;
	setp.eq.s32 	%p234, %r151, 0;
	@%p234 bra 	$L__BB0_103;
	setp.lt.u32 	%p236, %r151, 4;
	@%p236 bra 	$L__BB0_94;
	mov.pred 	%p237, 0;
	not.pred 	%p238, %p503;
	mov.pred 	%p503, %p237;
	@%p238 bra 	$L__BB0_93;
	mul.wide.u32 	%rd49, %r284, 4;
	add.s64 	%rd15, %rd36, %rd49;
	ld.u32 	%r153, [%rd15];
	setp.eq.s32 	%p240, %r153, %r1;
	@%p240 bra 	$L__BB0_93;
	ld.u32 	%r154, [%rd15+4];
	setp.eq.s32 	%p242, %r154, %r1;
	mov.pred 	%p503, %p237;
	@%p242 bra 	$L__BB0_93;
	ld.u32 	%r155, [%rd15+8];
	setp.eq.s32 	%p244, %r155, %r1;
	mov.pred 	%p503, %p237;
	@%p244 bra 	$L__BB0_93;
	ld.u32 	%r156, [%rd15+12];
	setp.ne.s32 	%p503, %r156, %r1;
$L__BB0_93:
	add.s32 	%r284, %r284, 4;
$L__BB0_94:
	and.b32  	%r157, %r291, 3;
	setp.eq.s32 	%p245, %r157, 0;
	@%p245 bra 	$L__BB0_103;
	mul.wide.u32 	%rd50, %r284, 4;
	add.s64 	%rd16, %rd36, %rd50;
	mov.pred 	%p246, 0;
	not.pred 	%p247, %p503;
	mov.pred 	%p503, %p246;
	@%p247 bra 	$L__BB0_97;
	ld.u32 	%r158, [%rd16];
	setp.ne.s32 	%p503, %r158, %r1;
$L__BB0_97:
	setp.eq.s32 	%p248, %r157, 1;
	@%p248 bra 	$L__BB0_103;
	mov.pred 	%p249, 0;
	not.pred 	%p250, %p503;
	mov.pred 	%p503, %p249;
	@%p250 bra 	$L__BB0_100;
	ld.u32 	%r160, [%rd16+4];
	setp.ne.s32 	%p503, %r160, %r1;
$L__BB0_100:
	setp.eq.s32 	%p251, %r157, 2;
	@%p251 bra 	$L__BB0_103;
	not.pred 	%p252, %p503;
	@%p252 bra 	$L__BB0_106;
	ld.u32 	%r162, [%rd16+8];
	setp.ne.s32 	%p503, %r162, %r1;
$L__BB0_103:
	not.pred 	%p253, %p503;
	@%p253 bra 	$L__BB0_106;
$L__BB0_104:
	mul.wide.s32 	%rd51, %r291, 4;
	add.s64 	%rd52, %rd36, %rd51;
	st.u32 	[%rd52], %r1;
	ld.local.u32 	%r163, [%rd3];
	add.s32 	%r291, %r163, 1;
	st.local.u32 	[%rd3], %r291;
	ld.global.u8 	%rs1, [%rd10];
	cvt.s64.s32 	%rd53, %r1;
	add.s64 	%rd54, %rd1, %rd53;
	ld.global.u8 	%rs2, [%rd54];
	setp.ne.s16 	%p254, %rs1, %rs2;
	@%p254 bra 	$L__BB0_106;
	ld.local.u32 	%r164, [%rd2];
	mul.wide.s32 	%rd55, %r164, 4;
	add.s64 	%rd56, %rd38, %rd55;
	st.u32 	[%rd56], %r1;
	ld.local.u32 	%r165, [%rd2];
	add.s32 	%r166, %r165, 1;
	st.local.u32 	[%rd2], %r166;
	{ // callseq 1, 0
	.param .b64 param0;
	st.param.b64 	[param0], %rd35;
	.param .b32 param1;
	st.param.b32 	[param1], %r1;
	.param .b32 param2;
	st.param.b32 	[param2], %r75;
	.param .b64 param3;
	st.param.b64 	[param3], %rd36;
	.param .b64 param4;
	st.param.b64 	[param4], %rd37;
	.param .b64 param5;
	st.param.b64 	[param5], %rd38;
	.param .b64 param6;
	st.param.b64 	[param6], %rd39;
	.param .b32 param7;
	st.param.b32 	[param7], %r76;
	.param .b32 param8;
	st.param.b32 	[param8], %r77;
	call.uni 
	_Z13buscar_caminoPciiPiS0_S0_S0_ii, 
	(
	param0, 
	param1, 
	param2, 
	param3, 
	param4, 
	param5, 
	param6, 
	param7, 
	param8
	);
	} // callseq 1
	ld.local.u32 	%r291, [%rd3];
$L__BB0_106:
	setp.lt.s32 	%p255, %r291, 1;
	@%p255 bra 	$L__BB0_157;
	setp.lt.u32 	%p258, %r291, 16;
	mov.pred 	%p516, -1;
	mov.b32 	%r289, 0;
	@%p258 bra 	$L__BB0_127;
	and.b32  	%r289, %r291, 2147483632;
	neg.s32 	%r287, %r289;
	add.s64 	%rd86, %rd36, 32;
	mov.pred 	%p516, -1;
$L__BB0_109:
	.pragma "nounroll";
	mov.pred 	%p260, 0;
	not.pred 	%p261, %p516;
	mov.pred 	%p516, %p260;
	@%p261 bra 	$L__BB0_126;
	ld.u32 	%r169, [%rd86+-32];
	setp.eq.s32 	%p263, %r169, %r2;
	@%p263 bra 	$L__BB0_126;
	ld.u32 	%r170, [%rd86+-28];
	setp.eq.s32 	%p265, %r170, %r2;
	mov.pred 	%p516, %p260;
	@%p265 bra 	$L__BB0_126;
	ld.u32 	%r171, [%rd86+-24];
	setp.eq.s32 	%p267, %r171, %r2;
	mov.pred 	%p516, %p260;
	@%p267 bra 	$L__BB0_126;
	ld.u32 	%r172, [%rd86+-20];
	setp.eq.s32 	%p269, %r172, %r2;
	mov.pred 	%p516, %p260;
	@%p269 bra 	$L__BB0_126;
	ld.u32 	%r173, [%rd86+-16];
	setp.eq.s32 	%p271, %r173, %r2;
	mov.pred 	%p516, %p260;
	@%p271 bra 	$L__BB0_126;
	ld.u32 	%r174, [%rd86+-12];
	setp.eq.s32 	%p273, %r174, %r2;
	mov.pred 	%p516, %p260;
	@%p273 bra 	$L__BB0_126;
	ld.u32 	%r175, [%rd86+-8];
	setp.eq.s32 	%p275, %r175, %r2;
	mov.pred 	%p516, %p260;
	@%p275 bra 	$L__BB0_126;
	ld.u32 	%r176, [%rd86+-4];
	setp.eq.s32 	%p277, %r176, %r2;
	mov.pred 	%p516, %p260;
	@%p277 bra 	$L__BB0_126;
	ld.u32 	%r177, [%rd86];
	setp.eq.s32 	%p279, %r177, %r2;
	mov.pred 	%p516, %p260;
	@%p279 bra 	$L__BB0_126;
	ld.u32 	%r178, [%rd86+4];
	setp.eq.s32 	%p281, %r178, %r2;
	mov.pred 	%p516, %p260;
	@%p281 bra 	$L__BB0_126;
	ld.u32 	%r179, [%rd86+8];
	setp.eq.s32 	%p283, %r179, %r2;
	mov.pred 	%p516, %p260;
	@%p283 bra 	$L__BB0_126;
	ld.u32 	%r180, [%rd86+12];
	setp.eq.s32 	%p285, %r180, %r2;
	mov.pred 	%p516, %p260;
	@%p285 bra 	$L__BB0_126;
	ld.u32 	%r181, [%rd86+16];
	setp.eq.s32 	%p287, %r181, %r2;
	mov.pred 	%p516, %p260;
	@%p287 bra 	$L__BB0_126;
	ld.u32 	%r182, [%rd86+20];
	setp.eq.s32 	%p289, %r182, %r2;
	mov.pred 	%p516, %p260;
	@%p289 bra 	$L__BB0_126;
	ld.u32 	%r183, [%rd86+24];
	setp.eq.s32 	%p291, %r183, %r2;
	mov.pred 	%p516, %p260;
	@%p291 bra 	$L__BB0_126;
	ld.u32 	%r184, [%rd86+28];
	setp.ne.s32 	%p516, %r184, %r2;
$L__BB0_126:
	add.s32 	%r287, %r287, 16;
	add.s64 	%rd86, %rd86, 64;
	setp.ne.s32 	%p292, %r287, 0;
	@%p292 bra 	$L__BB0_109;
$L__BB0_127:
	and.b32  	%r37, %r291, 15;
	setp.eq.s32 	%p293, %r37, 0;
	@%p293 bra 	$L__BB0_156;
	and.b32  	%r38, %r291, 7;
	setp.lt.u32 	%p295, %r37, 8;
	@%p295 bra 	$L__BB0_139;
	mov.pred 	%p296, 0;
	not.pred 	%p297, %p516;
	mov.pred 	%p516, %p296;
	@%p297 bra 	$L__BB0_138;
	mul.wide.u32 	%rd57, %r289, 4;
	add.s64 	%rd20, %rd36, %rd57;
	ld.u32 	%r185, [%rd20];
	setp.eq.s32 	%p299, %r185, %r2;
	@%p299 bra 	$L__BB0_138;
	ld.u32 	%r186, [%rd20+4];
	setp.eq.s32 	%p301, %r186, %r2;
	mov.pred 	%p516, %p296;
	@%p301 bra 	$L__BB0_138;
	ld.u32 	%r187, [%rd20+8];
	setp.eq.s32 	%p303, %r187, %r2;
	mov.pred 	%p516, %p296;
	@%p303 bra 	$L__BB0_138;
	ld.u32 	%r188, [%rd20+12];
	setp.eq.s32 	%p305, %r188, %r2;
	mov.pred 	%p516, %p296;
	@%p305 bra 	$L__BB0_138;
	ld.u32 	%r189, [%rd20+16];
	setp.eq.s32 	%p307, %r189, %r2;
	mov.pred 	%p516, %p296;
	@%p307 bra 	$L__BB0_138;
	ld.u32 	%r190, [%rd20+20];
	setp.eq.s32 	%p309, %r190, %r2;
	mov.pred 	%p516, %p296;
	@%p309 bra 	$L__BB0_138;
	ld.u32 	%r191, [%rd20+24];
	setp.eq.s32 	%p311, %r191, %r2;
	mov.pred 	%p516, %p296;
	@%p311 bra 	$L__BB0_138;
	ld.u32 	%r192, [%rd20+28];
	setp.ne.s32 	%p516, %r192, %r2;
$L__BB0_138:
	add.s32 	%r289, %r289, 8;
$L__BB0_139:
	setp.eq.s32 	%p312, %r38, 0;
	@%p312 bra 	$L__BB0_156;
	and.b32  	%r41, %r291, 3;
	setp.lt.u32 	%p314, %r38, 4;
	@%p314 bra 	$L__BB0_147;
	mov.pred 	%p315, 0;
	not.pred 	%p316, %p516;
	mov.pred 	%p516, %p315;
	@%p316 bra 	$L__BB0_146;
	mul.wide.u32 	%rd58, %r289, 4;
	add.s64 	%rd21, %rd36, %rd58;
	ld.u32 	%r193, [%rd21];
	setp.eq.s32 	%p318, %r193, %r2;
	@%p318 bra 	$L__BB0_146;
	ld.u32 	%r194, [%rd21+4];
	setp.eq.s32 	%p320, %r194, %r2;
	mov.pred 	%p516, %p315;
	@%p320 bra 	$L__BB0_146;
	ld.u32 	%r195, [%rd21+8];
	setp.eq.s32 	%p322, %r195, %r2;
	mov.pred 	%p516, %p315;
	@%p322 bra 	$L__BB0_146;
	ld.u32 	%r196, [%rd21+12];
	setp.ne.s32 	%p516, %r196, %r2;
$L__BB0_146:
	add.s32 	%r289, %r289, 4;
$L__BB0_147:
	setp.eq.s32 	%p323, %r41, 0;
	@%p323 bra 	$L__BB0_156;
	mul.wide.u32 	%rd59, %r289, 4;
	add.s64 	%rd22, %rd36, %rd59;
	mov.pred 	%p324, 0;
	not.pred 	%p325, %p516;
	mov.pred 	%p516, %p324;
	@%p325 bra 	$L__BB0_150;
	ld.u32 	%r197, [%rd22];
	setp.ne.s32 	%p516, %r197, %r2;
$L__BB0_150:
	setp.eq.s32 	%p326, %r41, 1;
	@%p326 bra 	$L__BB0_156;
	mov.pred 	%p327, 0;
	not.pred 	%p328, %p516;
	mov.pred 	%p516, %p327;
	@%p328 bra 	$L__BB0_153;
	ld.u32 	%r198, [%rd22+4];
	setp.ne.s32 	%p516, %r198, %r2;
$L__BB0_153:
	setp.eq.s32 	%p329, %r41, 2;
	@%p329 bra 	$L__BB0_156;
	not.pred 	%p330, %p516;
	@%p330 bra 	$L__BB0_159;
	ld.u32 	%r199, [%rd22+8];
	setp.ne.s32 	%p516, %r199, %r2;
$L__BB0_156:
	not.pred 	%p331, %p516;
	@%p331 bra 	$L__BB0_159;
$L__BB0_157:
	mul.wide.s32 	%rd60, %r291, 4;
	add.s64 	%rd61, %rd36, %rd60;
	st.u32 	[%rd61], %r2;
	ld.local.u32 	%r200, [%rd3];
	add.s32 	%r291, %r200, 1;
	st.local.u32 	[%rd3], %r291;
	ld.global.u8 	%rs3, [%rd10];
	cvt.s64.s32 	%rd62, %r2;
	add.s64 	%rd63, %rd1, %rd62;
	ld.global.u8 	%rs4, [%rd63];
	setp.ne.s16 	%p332, %rs3, %rs4;
	@%p332 bra 	$L__BB0_159;
	ld.local.u32 	%r201, [%rd2];
	mul.wide.s32 	%rd64, %r201, 4;
	add.s64 	%rd65, %rd38, %rd64;
	st.u32 	[%rd65], %r2;
	ld.local.u32 	%r202, [%rd2];
	add.s32 	%r203, %r202, 1;
	st.local.u32 	[%rd2], %r203;
	{ // callseq 2, 0
	.param .b64 param0;
	st.param.b64 	[param0], %rd35;
	.param .b32 param1;
	st.param.b32 	[param1], %r2;
	.param .b32 param2;
	st.param.b32 	[param2], %r75;
	.param .b64 param3;
	st.param.b64 	[param3], %rd36;
	.param .b64 param4;
	st.param.b64 	[param4], %rd37;
	.param .b64 param5;
	st.param.b64 	[param5], %rd38;
	.param .b64 param6;
	st.param.b64 	[param6], %rd39;
	.param .b32 param7;
	st.param.b32 	[param7], %r76;
	.param .b32 param8;
	st.param.b32 	[param8], %r77;
	call.uni 
	_Z13buscar_caminoPciiPiS0_S0_S0_ii, 
	(
	param0, 
	param1, 
	param2, 
	param3, 
	param4, 
	param5, 
	param6, 
	param7, 
	param8
	);
	} // callseq 2
	ld.local.u32 	%r291, [%rd3];
$L__BB0_159:
	setp.lt.s32 	%p333, %r291, 1;
	@%p333 bra 	$L__BB0_210;
	and.b32  	%r47, %r291, 15;
	setp.lt.u32 	%p336, %r291, 16;
	mov.pred 	%p529, -1;
	mov.b32 	%r294, 0;
	@%p336 bra 	$L__BB0_180;
	and.b32  	%r294, %r291, 2147483632;
	neg.s32 	%r292, %r294;
	add.s64 	%rd87, %rd36, 32;
	mov.pred 	%p529, -1;
$L__BB0_162:
	.pragma "nounroll";
	mov.pred 	%p338, 0;
	not.pred 	%p339, %p529;
	mov.pred 	%p529, %p338;
	@%p339 bra 	$L__BB0_179;
	ld.u32 	%r205, [%rd87+-32];
	setp.eq.s32 	%p341, %r205, %r3;
	@%p341 bra 	$L__BB0_179;
	ld.u32 	%r206, [%rd87+-28];
	setp.eq.s32 	%p343, %r206, %r3;
	mov.pred 	%p529, %p338;
	@%p343 bra 	$L__BB0_179;
	ld.u32 	%r207, [%rd87+-24];
	setp.eq.s32 	%p345, %r207, %r3;
	mov.pred 	%p529, %p338;
	@%p345 bra 	$L__BB0_179;
	ld.u32 	%r208, [%rd87+-20];
	setp.eq.s32 	%p347, %r208, %r3;
	mov.pred 	%p529, %p338;
	@%p347 bra 	$L__BB0_179;
	ld.u32 	%r209, [%rd87+-16];
	setp.eq.s32 	%p349, %r209, %r3;
	mov.pred 	%p529, %p338;
	@%p349 bra 	$L__BB0_179;
	ld.u32 	%r210, [%rd87+-12];
	setp.eq.s32 	%p351, %r210, %r3;
	mov.pred 	%p529, %p338;
	@%p351 bra 	$L__BB0_179;
	ld.u32 	%r211, [%rd87+-8];
	setp.eq.s32 	%p353, %r211, %r3;
	mov.pred 	%p529, %p338;
	@%p353 bra 	$L__BB0_179;
	ld.u32 	%r212, [%rd87+-4];
	setp.eq.s32 	%p355, %r212, %r3;
	mov.pred 	%p529, %p338;
	@%p355 bra 	$L__BB0_179;
	ld.u32 	%r213, [%rd87];
	setp.eq.s32 	%p357, %r213, %r3;
	mov.pred 	%p529, %p338;
	@%p357 bra 	$L__BB0_179;
	ld.u32 	%r214, [%rd87+4];
	setp.eq.s32 	%p359, %r214, %r3;
	mov.pred 	%p529, %p338;
	@%p359 bra 	$L__BB0_179;
	ld.u32 	%r215, [%rd87+8];
	setp.eq.s32 	%p361, %r215, %r3;
	mov.pred 	%p529, %p338;
	@%p361 bra 	$L__BB0_179;
	ld.u32 	%r216, [%rd87+12];
	setp.eq.s32 	%p363, %r216, %r3;
	mov.pred 	%p529, %p338;
	@%p363 bra 	$L__BB0_179;
	ld.u32 	%r217, [%rd87+16];
	setp.eq.s32 	%p365, %r217, %r3;
	mov.pred 	%p529, %p338;
	@%p365 bra 	$L__BB0_179;
	ld.u32 	%r218, [%rd87+20];
	setp.eq.s32 	%p367, %r218, %r3;
	mov.pred 	%p529, %p338;
	@%p367 bra 	$L__BB0_179;
	ld.u32 	%r219, [%rd87+24];
	setp.eq.s32 	%p369, %r219, %r3;
	mov.pred 	%p529, %p338;
	@%p369 bra 	$L__BB0_179;
	ld.u32 	%r220, [%rd87+28];
	setp.ne.s32 	%p529, %r220, %r3;
$L__BB0_179:
	add.s32 	%r292, %r292, 16;
	add.s64 	%rd87, %rd87, 64;
	setp.ne.s32 	%p370, %r292, 0;
	@%p370 bra 	$L__BB0_162;
$L__BB0_180:
	setp.eq.s32 	%p371, %r47, 0;
	@%p371 bra 	$L__BB0_209;
	and.b32  	%r53, %r291, 7;
	setp.lt.u32 	%p373, %r47, 8;
	@%p373 bra 	$L__BB0_192;
	mov.pred 	%p374, 0;
	not.pred 	%p375, %p529;
	mov.pred 	%p529, %p374;
	@%p375 bra 	$L__BB0_191;
	mul.wide.u32 	%rd66, %r294, 4;
	add.s64 	%rd26, %rd36, %rd66;
	ld.u32 	%r221, [%rd26];
	setp.eq.s32 	%p377, %r221, %r3;
	@%p377 bra 	$L__BB0_191;
	ld.u32 	%r222, [%rd26+4];
	setp.eq.s32 	%p379, %r222, %r3;
	mov.pred 	%p529, %p374;
	@%p379 bra 	$L__BB0_191;
	ld.u32 	%r223, [%rd26+8];
	setp.eq.s32 	%p381, %r223, %r3;
	mov.pred 	%p529, %p374;
	@%p381 bra 	$L__BB0_191;
	ld.u32 	%r224, [%rd26+12];
	setp.eq.s32 	%p383, %r224, %r3;
	mov.pred 	%p529, %p374;
	@%p383 bra 	$L__BB0_191;
	ld.u32 	%r225, [%rd26+16];
	setp.eq.s32 	%p385, %r225, %r3;
	mov.pred 	%p529, %p374;
	@%p385 bra 	$L__BB0_191;
	ld.u32 	%r226, [%rd26+20];
	setp.eq.s32 	%p387, %r226, %r3;
	mov.pred 	%p529, %p374;
	@%p387 bra 	$L__BB0_191;
	ld.u32 	%r227, [%rd26+24];
	setp.eq.s32 	%p389, %r227, %r3;
	mov.pred 	%p529, %p374;
	@%p389 bra 	$L__BB0_191;
	ld.u32 	%r228, [%rd26+28];
	setp.ne.s32 	%p529, %r228, %r3;
$L__BB0_191:
	add.s32 	%r294, %r294, 8;
$L__BB0_192:
	setp.eq.s32 	%p390, %r53, 0;
	@%p390 bra 	$L__BB0_209;
	and.b32  	%r56, %r291, 3;
	setp.lt.u32 	%p392, %r53, 4;
	@%p392 bra 	$L__BB0_200;
	mov.pred 	%p393, 0;
	not.pred 	%p394, %p529;
	mov.pred 	%p529, %p393;
	@%p394 bra 	$L__BB0_199;
	mul.wide.u32 	%rd67, %r294, 4;
	add.s64 	%rd27, %rd36, %rd67;
	ld.u32 	%r229, [%rd27];
	setp.eq.s32 	%p396, %r229, %r3;
	@%p396 bra 	$L__BB0_199;
	ld.u32 	%r230, [%rd27+4];
	setp.eq.s32 	%p398, %r230, %r3;
	mov.pred 	%p529, %p393;
	@%p398 bra 	$L__BB0_199;
	ld.u32 	%r231, [%rd27+8];
	setp.eq.s32 	%p400, %r231, %r3;
	mov.pred 	%p529, %p393;
	@%p400 bra 	$L__BB0_199;
	ld.u32 	%r232, [%rd27+12];
	setp.ne.s32 	%p529, %r232, %r3;
$L__BB0_199:
	add.s32 	%r294, %r294, 4;
$L__BB0_200:
	setp.eq.s32 	%p401, %r56, 0;
	@%p401 bra 	$L__BB0_209;
	mul.wide.u32 	%rd68, %r294, 4;
	add.s64 	%rd28, %rd36, %rd68;
	mov.pred 	%p402, 0;
	not.pred 	%p403, %p529;
	mov.pred 	%p529, %p402;
	@%p403 bra 	$L__BB0_203;
	ld.u32 	%r233, [%rd28];
	setp.ne.s32 	%p529, %r233, %r3;
$L__BB0_203:
	setp.eq.s32 	%p404, %r56, 1;
	@%p404 bra 	$L__BB0_209;
	mov.pred 	%p405, 0;
	not.pred 	%p406, %p529;
	mov.pred 	%p529, %p405;
	@%p406 bra 	$L__BB0_206;
	ld.u32 	%r234, [%rd28+4];
	setp.ne.s32 	%p529, %r234, %r3;
$L__BB0_206:
	setp.eq.s32 	%p407, %r56, 2;
	@%p407 bra 	$L__BB0_209;
	not.pred 	%p408, %p529;
	@%p408 bra 	$L__BB0_212;
	ld.u32 	%r235, [%rd28+8];
	setp.ne.s32 	%p529, %r235, %r3;
$L__BB0_209:
	not.pred 	%p409, %p529;
	@%p409 bra 	$L__BB0_212;
$L__BB0_210:
	mul.wide.s32 	%rd69, %r291, 4;
	add.s64 	%rd70, %rd36, %rd69;
	st.u32 	[%rd70], %r3;
	ld.local.u32 	%r236, [%rd3];
	add.s32 	%r291, %r236, 1;
	st.local.u32 	[%rd3], %r291;
	ld.global.u8 	%rs5, [%rd10];
	cvt.s64.s32 	%rd71, %r3;
	add.s64 	%rd72, %rd1, %rd71;
	ld.global.u8 	%rs6, [%rd72];
	setp.ne.s16 	%p410, %rs5, %rs6;
	@%p410 bra 	$L__BB0_212;
	ld.local.u32 	%r237, [%rd2];
	mul.wide.s32 	%rd73, %r237, 4;
	add.s64 	%rd74, %rd38, %rd73;
	st.u32 	[%rd74], %r3;
	ld.local.u32 	%r238, [%rd2];
	add.s32 	%r239, %r238, 1;
	st.local.u32 	[%rd2], %r239;
	{ // callseq 3, 0
	.param .b64 param0;
	st.param.b64 	[param0], %rd35;
	.param .b32 param1;
	st.param.b32 	[param1], %r3;
	.param .b32 param2;
	st.param.b32 	[param2], %r75;
	.param .b64 param3;
	st.param.b64 	[param3], %rd36;
	.param .b64 param4;
	st.param.b64 	[param4], %rd37;
	.param .b64 param5;
	st.param.b64 	[param5], %rd38;
	.param .b64 param6;
	st.param.b64 	[param6], %rd39;
	.param .b32 param7;
	st.param.b32 	[param7], %r76;
	.param .b32 param8;
	st.param.b32 	[param8], %r77;
	call.uni 
	_Z13buscar_caminoPciiPiS0_S0_S0_ii, 
	(
	param0, 
	param1, 
	param2, 
	param3, 
	param4, 
	param5, 
	param6, 
	param7, 
	param8
	);
	} // callseq 3
	ld.local.u32 	%r291, [%rd3];
$L__BB0_212:
	setp.lt.s32 	%p411, %r291, 1;
	@%p411 bra 	$L__BB0_263;
	and.b32  	%r62, %r291, 15;
	setp.lt.u32 	%p414, %r291, 16;
	mov.pred 	%p542, -1;
	mov.b32 	%r299, 0;
	@%p414 bra 	$L__BB0_233;
	and.b32  	%r299, %r291, 2147483632;
	neg.s32 	%r297, %r299;
	add.s64 	%rd88, %rd36, 32;
	mov.pred 	%p542, -1;
$L__BB0_215:
	.pragma "nounroll";
	mov.pred 	%p416, 0;
	not.pred 	%p417, %p542;
	mov.pred 	%p542, %p416;
	@%p417 bra 	$L__BB0_232;
	ld.u32 	%r241, [%rd88+-32];
	setp.eq.s32 	%p419, %r241, %r4;
	@%p419 bra 	$L__BB0_232;
	ld.u32 	%r242, [%rd88+-28];
	setp.eq.s32 	%p421, %r242, %r4;
	mov.pred 	%p542, %p416;
	@%p421 bra 	$L__BB0_232;
	ld.u32 	%r243, [%rd88+-24];
	setp.eq.s32 	%p423, %r243, %r4;
	mov.pred 	%p542, %p416;
	@%p423 bra 	$L__BB0_232;
	ld.u32 	%r244, [%rd88+-20];
	setp.eq.s32 	%p425, %r244, %r4;
	mov.pred 	%p542, %p416;
	@%p425 bra 	$L__BB0_232;
	ld.u32 	%r245, [%rd88+-16];
	setp.eq.s32 	%p427, %r245, %r4;
	mov.pred 	%p542, %p416;
	@%p427 bra 	$L__BB0_232;
	ld.u32 	%r246, [%rd88+-12];
	setp.eq.s32 	%p429, %r246, %r4;
	mov.pred 	%p542, %p416;
	@%p429 bra 	$L__BB0_232;
	ld.u32 	%r247, [%rd88+-8];
	setp.eq.s32 	%p431, %r247, %r4;
	mov.pred 	%p542, %p416;
	@%p431 bra 	$L__BB0_232;
	ld.u32 	%r248, [%rd88+-4];
	setp.eq.s32 	%p433, %r248, %r4;
	mov.pred 	%p542, %p416;
	@%p433 bra 	$L__BB0_232;
	ld.u32 	%r249, [%rd88];
	setp.eq.s32 	%p435, %r249, %r4;
	mov.pred 	%p542, %p416;
	@%p435 bra 	$L__BB0_232;
	ld.u32 	%r250, [%rd88+4];
	setp.eq.s32 	%p437, %r250, %r4;
	mov.pred 	%p542, %p416;
	@%p437 bra 	$L__BB0_232;
	ld.u32 	%r251, [%rd88+8];
	setp.eq.s32 	%p439, %r251, %r4;
	mov.pred 	%p542, %p416;
	@%p439 bra 	$L__BB0_232;
	ld.u32 	%r252, [%rd88+12];
	setp.eq.s32 	%p441, %r252, %r4;
	mov.pred 	%p542, %p416;
	@%p441 bra 	$L__BB0_232;
	ld.u32 	%r253, [%rd88+16];
	setp.eq.s32 	%p443, %r253, %r4;
	mov.pred 	%p542, %p416;
	@%p443 bra 	$L__BB0_232;
	ld.u32 	%r254, [%rd88+20];
	setp.eq.s32 	%p445, %r254, %r4;
	mov.pred 	%p542, %p416;
	@%p445 bra 	$L__BB0_232;
	ld.u32 	%r255, [%rd88+24];
	setp.eq.s32 	%p447, %r255, %r4;
	mov.pred 	%p542, %p416;
	@%p447 bra 	$L__BB0_232;
	ld.u32 	%r256, [%rd88+28];
	setp.ne.s32 	%p542, %r256, %r4;
$L__BB0_232:
	add.s32 	%r297, %r297, 16;
	add.s64 	%rd88, %rd88, 64;
	setp.ne.s32 	%p448, %r297, 0;
	@%p448 bra 	$L__BB0_215;
$L__BB0_233:
	setp.eq.s32 	%p449, %r62, 0;
	@%p449 bra 	$L__BB0_262;
	and.b32  	%r68, %r291, 7;
	setp.lt.u32 	%p451, %r62, 8;
	@%p451 bra 	$L__BB0_245;
	mov.pred 	%p452, 0;
	not.pred 	%p453, %p542;
	mov.pred 	%p542, %p452;
	@%p453 bra 	$L__BB0_244;
	mul.wide.u32 	%rd75, %r299, 4;
	add.s64 	%rd32, %rd36, %rd75;
	ld.u32 	%r257, [%rd32];
	setp.eq.s32 	%p455, %r257, %r4;
	@%p455 bra 	$L__BB0_244;
	ld.u32 	%r258, [%rd32+4];
	setp.eq.s32 	%p457, %r258, %r4;
	mov.pred 	%p542, %p452;
	@%p457 bra 	$L__BB0_244;
	ld.u32 	%r259, [%rd32+8];
	setp.eq.s32 	%p459, %r259, %r4;
	mov.pred 	%p542, %p452;
	@%p459 bra 	$L__BB0_244;
	ld.u32 	%r260, [%rd32+12];
	setp.eq.s32 	%p461, %r260, %r4;
	mov.pred 	%p542, %p452;
	@%p461 bra 	$L__BB0_244;
	ld.u32 	%r261, [%rd32+16];
	setp.eq.s32 	%p463, %r261, %r4;
	mov.pred 	%p542, %p452;
	@%p463 bra 	$L__BB0_244;
	ld.u32 	%r262, [%rd32+20];
	setp.eq.s32 	%p465, %r262, %r4;
	mov.pred 	%p542, %p452;
	@%p465 bra 	$L__BB0_244;
	ld.u32 	%r263, [%rd32+24];
	setp.eq.s32 	%p467, %r263, %r4;
	mov.pred 	%p542, %p452;
	@%p467 bra 	$L__BB0_244;
	ld.u32 	%r264, [%rd32+28];
	setp.ne.s32 	%p542, %r264, %r4;
$L__BB0_244:
	add.s32 	%r299, %r299, 8;
$L__BB0_245:
	setp.eq.s32 	%p468, %r68, 0;
	@%p468 bra 	$L__BB0_262;
	and.b32  	%r71, %r291, 3;
	setp.lt.u32 	%p470, %r68, 4;
	@%p470 bra 	$L__BB0_253;
	mov.pred 	%p471, 0;
	not.pred 	%p472, %p542;
	mov.pred 	%p542, %p471;
	@%p472 bra 	$L__BB0_252;
	mul.wide.u32 	%rd76, %r299, 4;
	add.s64 	%rd33, %rd36, %rd76;
	ld.u32 	%r265, [%rd33];
	setp.eq.s32 	%p474, %r265, %r4;
	@%p474 bra 	$L__BB0_252;
	ld.u32 	%r266, [%rd33+4];
	setp.eq.s32 	%p476, %r266, %r4;
	mov.pred 	%p542, %p471;
	@%p476 bra 	$L__BB0_252;
	ld.u32 	%r267, [%rd33+8];
	setp.eq.s32 	%p478, %r267, %r4;
	mov.pred 	%p542, %p471;
	@%p478 bra 	$L__BB0_252;
	ld.u32 	%r268, [%rd33+12];
	setp.ne.s32 	%p542, %r268, %r4;
$L__BB0_252:
	add.s32 	%r299, %r299, 4;
$L__BB0_253:
	setp.eq.s32 	%p479, %r71, 0;
	@%p479 bra 	$L__BB0_262;
	mul.wide.u32 	%rd77, %r299, 4;
	add.s64 	%rd34, %rd36, %rd77;
	mov.pred 	%p480, 0;
	not.pred 	%p481, %p542;
	mov.pred 	%p542, %p480;
	@%p481 bra 	$L__BB0_256;
	ld.u32 	%r269, [%rd34];
	setp.ne.s32 	%p542, %r269, %r4;
$L__BB0_256:
	setp.eq.s32 	%p482, %r71, 1;
	@%p482 bra 	$L__BB0_262;
	mov.pred 	%p483, 0;
	not.pred 	%p484, %p542;
	mov.pred 	%p542, %p483;
	@%p484 bra 	$L__BB0_259;
	ld.u32 	%r270, [%rd34+4];
	setp.ne.s32 	%p542, %r270, %r4;
$L__BB0_259:
	setp.eq.s32 	%p485, %r71, 2;
	@%p485 bra 	$L__BB0_262;
	not.pred 	%p486, %p542;
	@%p486 bra 	$L__BB0_265;
	ld.u32 	%r271, [%rd34+8];
	setp.ne.s32 	%p542, %r271, %r4;
$L__BB0_262:
	not.pred 	%p487, %p542;
	@%p487 bra 	$L__BB0_265;
$L__BB0_263:
	mul.wide.s32 	%rd78, %r291, 4;
	add.s64 	%rd79, %rd36, %rd78;
	st.u32 	[%rd79], %r4;
	ld.local.u32 	%r272, [%rd3];
	add.s32 	%r273, %r272, 1;
	st.local.u32 	[%rd3], %r273;
	ld.global.u8 	%rs7, [%rd10];
	cvt.s64.s32 	%rd80, %r4;
	add.s64 	%rd81, %rd1, %rd80;
	ld.global.u8 	%rs8, [%rd81];
	setp.ne.s16 	%p488, %rs7, %rs8;
	@%p488 bra 	$L__BB0_265;
	ld.local.u32 	%r274, [%rd2];
	mul.wide.s32 	%rd82, %r274, 4;
	add.s64 	%rd83, %rd38, %rd82;
	st.u32 	[%rd83], %r4;
	ld.local.u32 	%r275, [%rd2];
	add.s32 	%r276, %r275, 1;
	st.local.u32 	[%rd2], %r276;
	{ // callseq 4, 0
	.param .b64 param0;
	st.param.b64 	[param0], %rd35;
	.param .b32 param1;
	st.param.b32 	[param1], %r4;
	.param .b32 param2;
	st.param.b32 	[param2], %r75;
	.param .b64 param3;
	st.param.b64 	[param3], %rd36;
	.param .b64 param4;
	st.param.b64 	[param4], %rd37;
	.param .b64 param5;
	st.param.b64 	[param5], %rd38;
	.param .b64 param6;
	st.param.b64 	[param6], %rd39;
	.param .b32 param7;
	st.param.b32 	[param7], %r76;
	.param .b32 param8;
	st.param.b32 	[param8], %r77;
	call.uni 
	_Z13buscar_caminoPciiPiS0_S0_S0_ii, 
	(
	param0, 
	param1, 
	param2, 
	param3, 
	param4, 
	param5, 
	param6, 
	param7, 
	param8
	);
	} // callseq 4
$L__BB0_265:
	ret;

}
	// .globl	_Z17encontrar_caminosPcS_iiiii
.visible .entry _Z17encontrar_caminosPcS_iiiii(
	.param .u64 .ptr .align 1 _Z17encontrar_caminosPcS_iiiii_param_0,
	.param .u64 .ptr .align 1 _Z17encontrar_caminosPcS_iiiii_param_1,
	.param .u32 _Z17encontrar_caminosPcS_iiiii_param_2,
	.param .u32 _Z17encontrar_caminosPcS_iiiii_param_3,
	.param .u32 _Z17encontrar_caminosPcS_iiiii_param_4,
	.param .u32 _Z17encontrar_caminosPcS_iiiii_param_5,
	.param .u32 _Z17encontrar_caminosPcS_iiiii_param_6
)
{
	.local .align 4 .b8 	__local_depot1[8];
	.reg .b64 	%SP;
	.reg .b64 	%SPL;
	.reg .pred 	%p<163>;
	.reg .b16 	%rs<32>;
	.reg .b32 	%r<138>;
	.reg .b64 	%rd<122>;

	mov.u64 	%SPL, __local_depot1;
	cvta.local.u64 	%SP, %SPL;
	ld.param.u64 	%rd27, [_Z17encontrar_caminosPcS_iiiii_param_0];
	ld.param.u64 	%rd28, [_Z17encontrar_caminosPcS_iiiii_param_1];
	ld.param.u32 	%r73, [_Z17encontrar_caminosPcS_iiiii_param_2];
	ld.param.u32 	%r74, [_Z17encontrar_caminosPcS_iiiii_param_5];
	ld.param.u32 	%r75, [_Z17encontrar_caminosPcS_iiiii_param_6];
	cvta.to.global.u64 	%rd1, %rd28;
	add.u64 	%rd29, %SP, 0;
	add.u64 	%rd2, %SPL, 0;
	mov.u32 	%r76, %ctaid.y;
	mov.u32 	%r77, %ntid.y;
	mov.u32 	%r78, %tid.y;
	mad.lo.s32 	%r79, %r76, %r77, %r78;
	mov.u32 	%r80, %ctaid.x;
	mov.u32 	%r81, %ntid.x;
	mov.u32 	%r82, %tid.x;
	mad.lo.s32 	%r83, %r80, %r81, %r82;
	mad.lo.s32 	%r1, %r75, %r79, %r83;
	setp.ge.s32 	%p22, %r79, %r74;
	setp.ge.s32 	%p23, %r83, %r75;
	or.pred  	%p24, %p22, %p23;
	@%p24 bra 	$L__BB1_133;
	add.u64 	%rd30, %SP, 4;
	add.u64 	%rd31, %SPL, 4;
	mul.lo.s32 	%r2, %r75, %r74;
	mul.wide.s32 	%rd32, %r2, 4;
	{ // callseq 5, 0
	.param .b64 param0;
	st.param.b64 	[param0], %rd32;
	.param .b64 retval0;
	call.uni (retval0), 
	malloc, 
	(
	param0
	);
	ld.param.b64 	%rd33, [retval0];
	} // callseq 5
	{ // callseq 6, 0
	.param .b64 param0;
	st.param.b64 	[param0], %rd32;
	.param .b64 retval0;
	call.uni (retval0), 
	malloc, 
	(
	param0
	);
	ld.param.b64 	%rd34, [retval0];
	} // callseq 6
	mov.b32 	%r84, 1;
	st.local.u32 	[%rd2], %r84;
	st.local.u32 	[%rd31], %r84;
	setp.lt.s32 	%p25, %r2, 1;
	@%p25 bra 	$L__BB1_13;
	and.b32  	%r3, %r2, 7;
	setp.lt.u32 	%p26, %r2, 8;
	mov.b32 	%r126, 0;
	@%p26 bra 	$L__BB1_5;
	and.b32  	%r126, %r2, 2147483640;
	neg.s32 	%r124, %r126;
	add.s64 	%rd117, %rd33, 16;
	add.s64 	%rd116, %rd34, 16;
$L__BB1_4:
	.pragma "nounroll";
	mov.b32 	%r86, -1;
	st.u32 	[%rd117+-16], %r86;
	st.u32 	[%rd116+-16], %r86;
	st.u32 	[%rd117+-12], %r86;
	st.u32 	[%rd116+-12], %r86;
	st.u32 	[%rd117+-8], %r86;
	st.u32 	[%rd116+-8], %r86;
	st.u32 	[%rd117+-4], %r86;
	st.u32 	[%rd116+-4], %r86;
	st.u32 	[%rd117], %r86;
	st.u32 	[%rd116], %r86;
	st.u32 	[%rd117+4], %r86;
	st.u32 	[%rd116+4], %r86;
	st.u32 	[%rd117+8], %r86;
	st.u32 	[%rd116+8], %r86;
	st.u32 	[%rd117+12], %r86;
	st.u32 	[%rd116+12], %r86;
	add.s32 	%r124, %r124, 8;
	add.s64 	%rd117, %rd117, 32;
	add.s64 	%rd116, %rd116, 32;
	setp.ne.s32 	%p27, %r124, 0;
	@%p27 bra 	$L__BB1_4;
$L__BB1_5:
	setp.eq.s32 	%p28, %r3, 0;
	@%p28 bra 	$L__BB1_13;
	and.b32  	%r9, %r2, 3;
	setp.lt.u32 	%p29, %r3, 4;
	@%p29 bra 	$L__BB1_8;
	mul.wide.u32 	%rd35, %r126, 4;
	add.s64 	%rd36, %rd33, %rd35;
	mov.b32 	%r87, -1;
	st.u32 	[%rd36], %r87;
	add.s64 	%rd37, %rd34, %rd35;
	st.u32 	[%rd37], %r87;
	st.u32 	[%rd36+4], %r87;
	st.u32 	[%rd37+4], %r87;
	st.u32 	[%rd36+8], %r87;
	st.u32 	[%rd37+8], %r87;
	st.u32 	[%rd36+12], %r87;
	st.u32 	[%rd37+12], %r87;
	add.s32 	%r126, %r126, 4;
$L__BB1_8:
	setp.eq.s32 	%p30, %r9, 0;
	@%p30 bra 	$L__BB1_13;
	setp.eq.s32 	%p31, %r9, 1;
	@%p31 bra 	$L__BB1_11;
	mul.wide.u32 	%rd38, %r126, 4;
	add.s64 	%rd39, %rd33, %rd38;
	mov.b32 	%r88, -1;
	st.u32 	[%rd39], %r88;
	add.s64 	%rd40, %rd34, %rd38;
	st.u32 	[%rd40], %r88;
	st.u32 	[%rd39+4], %r88;
	st.u32 	[%rd40+4], %r88;
	add.s32 	%r126, %r126, 2;
$L__BB1_11:
	and.b32  	%r89, %r2, 1;
	setp.eq.b32 	%p32, %r89, 1;
	not.pred 	%p33, %p32;
	@%p33 bra 	$L__BB1_13;
	mul.wide.u32 	%rd41, %r126, 4;
	add.s64 	%rd42, %rd33, %rd41;
	mov.b32 	%r90, -1;
	st.u32 	[%rd42], %r90;
	add.s64 	%rd43, %rd34, %rd41;
	st.u32 	[%rd43], %r90;
$L__BB1_13:
	cvta.to.global.u64 	%rd44, %rd27;
	st.u32 	[%rd33], %r1;
	st.u32 	[%rd34], %r1;
	cvt.s64.s32 	%rd45, %r1;
	add.s64 	%rd46, %rd44, %rd45;
	ld.global.u8 	%rs1, [%rd46];
	add.s64 	%rd47, %rd1, %rd45;
	st.global.u8 	[%rd47], %rs1;
	cvt.s64.s32 	%rd48, %r73;
	add.s64 	%rd49, %rd44, %rd48;
	ld.global.u8 	%rs2, [%rd49];
	setp.ne.s16 	%p34, %rs2, %rs1;
	@%p34 bra 	$L__BB1_15;
	{ // callseq 7, 0
	.param .b64 param0;
	st.param.b64 	[param0], %rd27;
	.param .b32 param1;
	st.param.b32 	[param1], %r1;
	.param .b32 param2;
	st.param.b32 	[param2], %r73;
	.param .b64 param3;
	st.param.b64 	[param3], %rd34;
	.param .b64 param4;
	st.param.b64 	[param4], %rd29;
	.param .b64 param5;
	st.param.b64 	[param5], %rd33;
	.param .b64 param6;
	st.param.b64 	[param6], %rd30;
	.param .b32 param7;
	st.param.b32 	[param7], %r74;
	.param .b32 param8;
	st.param.b32 	[param8], %r75;
	call.uni 
	_Z13buscar_caminoPciiPiS0_S0_S0_ii, 
	(
	param0, 
	param1, 
	param2, 
	param3, 
	param4, 
	param5, 
	param6, 
	param7, 
	param8
	);
	} // callseq 7
$L__BB1_15:
	setp.lt.s32 	%p36, %r2, 1;
	mov.pred 	%p162, 0;
	@%p36 bra 	$L__BB1_61;
	and.b32  	%r14, %r2, 15;
	setp.lt.u32 	%p39, %r2, 16;
	mov.pred 	%p153, -1;
	mov.b32 	%r130, 0;
	@%p39 bra 	$L__BB1_36;
	and.b32  	%r130, %r2, 2147483632;
	neg.s32 	%r128, %r130;
	add.s64 	%rd118, %rd33, 32;
	mov.pred 	%p153, -1;
$L__BB1_18:
	.pragma "nounroll";
	mov.pred 	%p162, -1;
	not.pred 	%p42, %p153;
	@%p42 bra 	$L__BB1_35;
	ld.u32 	%r92, [%rd118+-32];
	setp.eq.s32 	%p44, %r92, %r73;
	@%p44 bra 	$L__BB1_35;
	ld.u32 	%r93, [%rd118+-28];
	setp.eq.s32 	%p46, %r93, %r73;
	@%p46 bra 	$L__BB1_35;
	ld.u32 	%r94, [%rd118+-24];
	setp.eq.s32 	%p48, %r94, %r73;
	@%p48 bra 	$L__BB1_35;
	ld.u32 	%r95, [%rd118+-20];
	setp.eq.s32 	%p50, %r95, %r73;
	@%p50 bra 	$L__BB1_35;
	ld.u32 	%r96, [%rd118+-16];
	setp.eq.s32 	%p52, %r96, %r73;
	@%p52 bra 	$L__BB1_35;
	ld.u32 	%r97, [%rd118+-12];
	setp.eq.s32 	%p54, %r97, %r73;
	@%p54 bra 	$L__BB1_35;
	ld.u32 	%r98, [%rd118+-8];
	setp.eq.s32 	%p56, %r98, %r73;
	@%p56 bra 	$L__BB1_35;
	ld.u32 	%r99, [%rd118+-4];
	setp.eq.s32 	%p58, %r99, %r73;
	@%p58 bra 	$L__BB1_35;
	ld.u32 	%r100, [%rd118];
	setp.eq.s32 	%p60, %r100, %r73;
	@%p60 bra 	$L__BB1_35;
	ld.u32 	%r101, [%rd118+4];
	setp.eq.s32 	%p62, %r101, %r73;
	@%p62 bra 	$L__BB1_35;
	ld.u32 	%r102, [%rd118+8];
	setp.eq.s32 	%p64, %r102, %r73;
	@%p64 bra 	$L__BB1_35;
	ld.u32 	%r103, [%rd118+12];
	setp.eq.s32 	%p66, %r103, %r73;
	@%p66 bra 	$L__BB1_35;
	ld.u32 	%r104, [%rd118+16];
	setp.eq.s32 	%p68, %r104, %r73;
	@%p68 bra 	$L__BB1_35;
	ld.u32 	%r105, [%rd118+20];
	setp.eq.s32 	%p70, %r105, %r73;
	@%p70 bra 	$L__BB1_35;
	ld.u32 	%r106, [%rd118+24];
	setp.eq.s32 	%p72, %r106, %r73;
	@%p72 bra 	$L__BB1_35;
	ld.u32 	%r107, [%rd118+28];
	setp.eq.s32 	%p162, %r107, %r73;
$L__BB1_35:
	not.pred 	%p153, %p162;
	add.s32 	%r128, %r128, 16;
	add.s64 	%rd118, %rd118, 64;
	setp.ne.s32 	%p73, %r128, 0;
	@%p73 bra 	$L__BB1_18;
$L__BB1_36:
	setp.eq.s32 	%p74, %r14, 0;
	@%p74 bra 	$L__BB1_61;
	and.b32  	%r20, %r2, 7;
	setp.lt.u32 	%p76, %r14, 8;
	@%p76 bra 	$L__BB1_48;
	mov.pred 	%p162, -1;
	not.pred 	%p78, %p153;
	@%p78 bra 	$L__BB1_47;
	mul.wide.u32 	%rd52, %r130, 4;
	add.s64 	%rd14, %rd33, %rd52;
	ld.u32 	%r108, [%rd14];
	setp.eq.s32 	%p80, %r108, %r73;
	@%p80 bra 	$L__BB1_47;
	ld.u32 	%r109, [%rd14+4];
	setp.eq.s32 	%p82, %r109, %r73;
	@%p82 bra 	$L__BB1_47;
	ld.u32 	%r110, [%rd14+8];
	setp.eq.s32 	%p84, %r110, %r73;
	@%p84 bra 	$L__BB1_47;
	ld.u32 	%r111, [%rd14+12];
	setp.eq.s32 	%p86, %r111, %r73;
	@%p86 bra 	$L__BB1_47;
	ld.u32 	%r112, [%rd14+16];
	setp.eq.s32 	%p88, %r112, %r73;
	@%p88 bra 	$L__BB1_47;
	ld.u32 	%r113, [%rd14+20];
	setp.eq.s32 	%p90, %r113, %r73;
	@%p90 bra 	$L__BB1_47;
	ld.u32 	%r114, [%rd14+24];
	setp.eq.s32 	%p92, %r114, %r73;
	@%p92 bra 	$L__BB1_47;
	ld.u32 	%r115, [%rd14+28];
	setp.eq.s32 	%p162, %r115, %r73;
$L__BB1_47:
	not.pred 	%p153, %p162;
	add.s32 	%r130, %r130, 8;
$L__BB1_48:
	setp.eq.s32 	%p93, %r20, 0;
	@%p93 bra 	$L__BB1_61;
	and.b32  	%r23, %r2, 3;
	setp.lt.u32 	%p95, %r20, 4;
	@%p95 bra 	$L__BB1_56;
	mov.pred 	%p162, -1;
	not.pred 	%p97, %p153;
	@%p97 bra 	$L__BB1_55;
	mul.wide.u32 	%rd53, %r130, 4;
	add.s64 	%rd15, %rd33, %rd53;
	ld.u32 	%r116, [%rd15];
	setp.eq.s32 	%p99, %r116, %r73;
	@%p99 bra 	$L__BB1_55;
	ld.u32 	%r117, [%rd15+4];
	setp.eq.s32 	%p101, %r117, %r73;
	@%p101 bra 	$L__BB1_55;
	ld.u32 	%r118, [%rd15+8];
	setp.eq.s32 	%p103, %r118, %r73;
	@%p103 bra 	$L__BB1_55;
	ld.u32 	%r119, [%rd15+12];
	setp.eq.s32 	%p162, %r119, %r73;
$L__BB1_55:
	not.pred 	%p153, %p162;
	add.s32 	%r130, %r130, 4;
$L__BB1_56:
	setp.eq.s32 	%p104, %r23, 0;
	@%p104 bra 	$L__BB1_61;
	mul.wide.u32 	%rd54, %r130, 4;
	add.s64 	%rd119, %rd33, %rd54;
	neg.s32 	%r132, %r23;
$L__BB1_58:
	.pragma "nounroll";
	mov.pred 	%p162, -1;
	not.pred 	%p106, %p153;
	@%p106 bra 	$L__BB1_60;
	ld.u32 	%r120, [%rd119];
	setp.eq.s32 	%p162, %r120, %r73;
$L__BB1_60:
	not.pred 	%p153, %p162;
	add.s64 	%rd119, %rd119, 4;
	add.s32 	%r132, %r132, 1;
	setp.ne.s32 	%p107, %r132, 0;
	@%p107 bra 	$L__BB1_58;
$L__BB1_61:
	setp.lt.s32 	%p108, %r2, 1;
	ld.local.u32 	%r121, [%rd2];
	setp.lt.s32 	%p109, %r121, 2;
	not.pred 	%p110, %p162;
	or.pred  	%p111, %p110, %p109;
	or.pred  	%p112, %p111, %p108;
	@%p112 bra 	$L__BB1_132;
	and.b32  	%r29, %r2, 15;
	setp.lt.u32 	%p113, %r2, 16;
	mov.b32 	%r135, 0;
	@%p113 bra 	$L__BB1_97;
	and.b32  	%r135, %r2, 2147483632;
	neg.s32 	%r133, %r135;
	add.s64 	%rd120, %rd33, 32;
$L__BB1_64:
	.pragma "nounroll";
	ld.u32 	%r33, [%rd120+-32];
	setp.eq.s32 	%p114, %r33, -1;
	@%p114 bra 	$L__BB1_66;
	cvt.s64.s32 	%rd55, %r33;
	add.s64 	%rd56, %rd1, %rd55;
	mov.b16 	%rs3, 88;
	st.global.u8 	[%rd56], %rs3;
$L__BB1_66:
	ld.u32 	%r34, [%rd120+-28];
	setp.eq.s32 	%p115, %r34, -1;
	@%p115 bra 	$L__BB1_68;
	cvt.s64.s32 	%rd57, %r34;
	add.s64 	%rd58, %rd1, %rd57;
	mov.b16 	%rs4, 88;
	st.global.u8 	[%rd58], %rs4;
$L__BB1_68:
	ld.u32 	%r35, [%rd120+-24];
	setp.eq.s32 	%p116, %r35, -1;
	@%p116 bra 	$L__BB1_70;
	cvt.s64.s32 	%rd59, %r35;
	add.s64 	%rd60, %rd1, %rd59;
	mov.b16 	%rs5, 88;
	st.global.u8 	[%rd60], %rs5;
$L__BB1_70:
	ld.u32 	%r36, [%rd120+-20];
	setp.eq.s32 	%p117, %r36, -1;
	@%p117 bra 	$L__BB1_72;
	cvt.s64.s32 	%rd61, %r36;
	add.s64 	%rd62, %rd1, %rd61;
	mov.b16 	%rs6, 88;
	st.global.u8 	[%rd62], %rs6;
$L__BB1_72:
	ld.u32 	%r37, [%rd120+-16];
	setp.eq.s32 	%p118, %r37, -1;
	@%p118 bra 	$L__BB1_74;
	cvt.s64.s32 	%rd63, %r37;
	add.s64 	%rd64, %rd1, %rd63;
	mov.b16 	%rs7, 88;
	st.global.u8 	[%rd64], %rs7;
$L__BB1_74:
	ld.u32 	%r38, [%rd120+-12];
	setp.eq.s32 	%p119, %r38, -1;
	@%p119 bra 	$L__BB1_76;
	cvt.s64.s32 	%rd65, %r38;
	add.s64 	%rd66, %rd1, %rd65;
	mov.b16 	%rs8, 88;
	st.global.u8 	[%rd66], %rs8;
$L__BB1_76:
	ld.u32 	%r39, [%rd120+-8];
	setp.eq.s32 	%p120, %r39, -1;
	@%p120 bra 	$L__BB1_78;
	cvt.s64.s32 	%rd67, %r39;
	add.s64 	%rd68, %rd1, %rd67;
	mov.b16 	%rs9, 88;
	st.global.u8 	[%rd68], %rs9;
$L__BB1_78:
	ld.u32 	%r40, [%rd120+-4];
	setp.eq.s32 	%p121, %r40, -1;
	@%p121 bra 	$L__BB1_80;
	cvt.s64.s32 	%rd69, %r40;
	add.s64 	%rd70, %rd1, %rd69;
	mov.b16 	%rs10, 88;
	st.global.u8 	[%rd70], %rs10;
$L__BB1_80:
	ld.u32 	%r41, [%rd120];
	setp.eq.s32 	%p122, %r41, -1;
	@%p122 bra 	$L__BB1_82;
	cvt.s64.s32 	%rd71, %r41;
	add.s64 	%rd72, %rd1, %rd71;
	mov.b16 	%rs11, 88;
	st.global.u8 	[%rd72], %rs11;
$L__BB1_82:
	ld.u32 	%r42, [%rd120+4];
	setp.eq.s32 	%p123, %r42, -1;
	@%p123 bra 	$L__BB1_84;
	cvt.s64.s32 	%rd73, %r42;
	add.s64 	%rd74, %rd1, %rd73;
	mov.b16 	%rs12, 88;
	st.global.u8 	[%rd74], %rs12;
$L__BB1_84:
	ld.u32 	%r43, [%rd120+8];
	setp.eq.s32 	%p124, %r43, -1;
	@%p124 bra 	$L__BB1_86;
	cvt.s64.s32 	%rd75, %r43;
	add.s64 	%rd76, %rd1, %rd75;
	mov.b16 	%rs13, 88;
	st.global.u8 	[%rd76], %rs13;
$L__BB1_86:
	ld.u32 	%r44, [%rd120+12];
	setp.eq.s32 	%p125, %r44, -1;
	@%p125 bra 	$L__BB1_88;
	cvt.s64.s32 	%rd77, %r44;
	add.s64 	%rd78, %rd1, %rd77;
	mov.b16 	%rs14, 88;
	st.global.u8 	[%rd78], %rs14;
$L__BB1_88:
	ld.u32 	%r45, [%rd120+16];
	setp.eq.s32 	%p126, %r45, -1;
	@%p126 bra 	$L__BB1_90;
	cvt.s64.s32 	%rd79, %r45;
	add.s64 	%rd80, %rd1, %rd79;
	mov.b16 	%rs15, 88;
	st.global.u8 	[%rd80], %rs15;
$L__BB1_90:
	ld.u32 	%r46, [%rd120+20];
	setp.eq.s32 	%p127, %r46, -1;
	@%p127 bra 	$L__BB1_92;
	cvt.s64.s32 	%rd81, %r46;
	add.s64 	%rd82, %rd1, %rd81;
	mov.b16 	%rs16, 88;
	st.global.u8 	[%rd82], %rs16;
$L__BB1_92:
	ld.u32 	%r47, [%rd120+24];
	setp.eq.s32 	%p128, %r47, -1;
	@%p128 bra 	$L__BB1_94;
	cvt.s64.s32 	%rd83, %r47;
	add.s64 	%rd84, %rd1, %rd83;
	mov.b16 	%rs17, 88;
	st.global.u8 	[%rd84], %rs17;
$L__BB1_94:
	ld.u32 	%r48, [%rd120+28];
	setp.eq.s32 	%p129, %r48, -1;
	@%p129 bra 	$L__BB1_96;
	cvt.s64.s32 	%rd85, %r48;
	add.s64 	%rd86, %rd1, %rd85;
	mov.b16 	%rs18, 88;
	st.global.u8 	[%rd86], %rs18;
$L__BB1_96:
	add.s32 	%r133, %r133, 16;
	add.s64 	%rd120, %rd120, 64;
	setp.ne.s32 	%p130, %r133, 0;
	@%p130 bra 	$L__BB1_64;
$L__BB1_97:
	setp.eq.s32 	%p131, %r29, 0;
	@%p131 bra 	$L__BB1_132;
	and.b32  	%r51, %r2, 7;
	setp.lt.u32 	%p132, %r29, 8;
	@%p132 bra 	$L__BB1_116;
	mul.wide.u32 	%rd87, %r135, 4;
	add.s64 	%rd22, %rd33, %rd87;
	ld.u32 	%r52, [%rd22];
	setp.eq.s32 	%p133, %r52, -1;
	@%p133 bra 	$L__BB1_101;
	cvt.s64.s32 	%rd88, %r52;
	add.s64 	%rd89, %rd1, %rd88;
	mov.b16 	%rs19, 88;
	st.global.u8 	[%rd89], %rs19;
$L__BB1_101:
	ld.u32 	%r53, [%rd22+4];
	setp.eq.s32 	%p134, %r53, -1;
	@%p134 bra 	$L__BB1_103;
	cvt.s64.s32 	%rd90, %r53;
	add.s64 	%rd91, %rd1, %rd90;
	mov.b16 	%rs20, 88;
	st.global.u8 	[%rd91], %rs20;
$L__BB1_103:
	ld.u32 	%r54, [%rd22+8];
	setp.eq.s32 	%p135, %r54, -1;
	@%p135 bra 	$L__BB1_105;
	cvt.s64.s32 	%rd92, %r54;
	add.s64 	%rd93, %rd1, %rd92;
	mov.b16 	%rs21, 88;
	st.global.u8 	[%rd93], %rs21;
$L__BB1_105:
	ld.u32 	%r55, [%rd22+12];
	setp.eq.s32 	%p136, %r55, -1;
	@%p136 bra 	$L__BB1_107;
	cvt.s64.s32 	%rd94, %r55;
	add.s64 	%rd95, %rd1, %rd94;
	mov.b16 	%rs22, 88;
	st.global.u8 	[%rd95], %rs22;
$L__BB1_107:
	ld.u32 	%r56, [%rd22+16];
	setp.eq.s32 	%p137, %r56, -1;
	@%p137 bra 	$L__BB1_109;
	cvt.s64.s32 	%rd96, %r56;
	add.s64 	%rd97, %rd1, %rd96;
	mov.b16 	%rs23, 88;
	st.global.u8 	[%rd97], %rs23;
$L__BB1_109:
	ld.u32 	%r57, [%rd22+20];
	setp.eq.s32 	%p138, %r57, -1;
	@%p138 bra 	$L__BB1_111;
	cvt.s64.s32 	%rd98, %r57;
	add.s64 	%rd99, %rd1, %rd98;
	mov.b16 	%rs24, 88;
	st.global.u8 	[%rd99], %rs24;
$L__BB1_111:
	ld.u32 	%r58, [%rd22+24];
	setp.eq.s32 	%p139, %r58, -1;
	@%p139 bra 	$L__BB1_113;
	cvt.s64.s32 	%rd100, %r58;
	add.s64 	%rd101, %rd1, %rd100;
	mov.b16 	%rs25, 88;
	st.global.u8 	[%rd101], %rs25;
$L__BB1_113:
	ld.u32 	%r59, [%rd22+28];
	setp.eq.s32 	%p140, %r59, -1;
	@%p140 bra 	$L__BB1_115;
	cvt.s64.s32 	%rd102, %r59;
	add.s64 	%rd103, %rd1, %rd102;
	mov.b16 	%rs26, 88;
	st.global.u8 	[%rd103], %rs26;
$L__BB1_115:
	add.s32 	%r135, %r135, 8;
$L__BB1_116:
	setp.eq.s32 	%p141, %r51, 0;
	@%p141 bra 	$L__BB1_132;
	and.b32  	%r62, %r2, 3;
	setp.lt.u32 	%p142, %r51, 4;
	@%p142 bra 	$L__BB1_127;
	mul.wide.u32 	%rd104, %r135, 4;
	add.s64 	%rd23, %rd33, %rd104;
	ld.u32 	%r63, [%rd23];
	setp.eq.s32 	%p143, %r63, -1;
	@%p143 bra 	$L__BB1_120;
	cvt.s64.s32 	%rd105, %r63;
	add.s64 	%rd106, %rd1, %rd105;
	mov.b16 	%rs27, 88;
	st.global.u8 	[%rd106], %rs27;
$L__BB1_120:
	ld.u32 	%r64, [%rd23+4];
	setp.eq.s32 	%p144, %r64, -1;
	@%p144 bra 	$L__BB1_122;
	cvt.s64.s32 	%rd107, %r64;
	add.s64 	%rd108, %rd1, %rd107;
	mov.b16 	%rs28, 88;
	st.global.u8 	[%rd108], %rs28;
$L__BB1_122:
	ld.u32 	%r65, [%rd23+8];
	setp.eq.s32 	%p145, %r65, -1;
	@%p145 bra 	$L__BB1_124;
	cvt.s64.s32 	%rd109, %r65;
	add.s64 	%rd110, %rd1, %rd109;
	mov.b16 	%rs29, 88;
	st.global.u8 	[%rd110], %rs29;
$L__BB1_124:
	ld.u32 	%r66, [%rd23+12];
	setp.eq.s32 	%p146, %r66, -1;
	@%p146 bra 	$L__BB1_126;
	cvt.s64.s32 	%rd111, %r66;
	add.s64 	%rd112, %rd1, %rd111;
	mov.b16 	%rs30, 88;
	st.global.u8 	[%rd112], %rs30;
$L__BB1_126:
	add.s32 	%r135, %r135, 4;
$L__BB1_127:
	setp.eq.s32 	%p147, %r62, 0;
	@%p147 bra 	$L__BB1_132;
	mul.wide.u32 	%rd113, %r135, 4;
	add.s64 	%rd121, %rd33, %rd113;
	neg.s32 	%r137, %r62;
$L__BB1_129:
	.pragma "nounroll";
	ld.u32 	%r71, [%rd121];
	setp.eq.s32 	%p148, %r71, -1;
	@%p148 bra 	$L__BB1_131;
	cvt.s64.s32 	%rd114, %r71;
	add.s64 	%rd115, %rd1, %rd114;
	mov.b16 	%rs31, 88;
	st.global.u8 	[%rd115], %rs31;
$L__BB1_131:
	add.s64 	%rd121, %rd121, 4;
	add.s32 	%r137, %r137, 1;
	setp.ne.s32 	%p149, %r137, 0;
	@%p149 bra 	$L__BB1_129;
$L__BB1_132:
	{ // callseq 8, 0
	.param .b64 param0;
	st.param.b64 	[param0], %rd34;
	call.uni 
	free, 
	(
	param0
	);
	} // callseq 8
$L__BB1_133:
	ret;

}
	// .globl	_Z17recolocar_tableroPcS_Piii
.visible .entry _Z17recolocar_tableroPcS_Piii(
	.param .u64 .ptr .align 1 _Z17recolocar_tableroPcS_Piii_param_0,
	.param .u64 .ptr .align 1 _Z17recolocar_tableroPcS_Piii_param_1,
	.param .u64 .ptr .align 1 _Z17recolocar_tableroPcS_Piii_param_2,
	.param .u32 _Z17recolocar_tableroPcS_Piii_param_3,
	.param .u32 _Z17recolocar_tableroPcS_Piii_param_4
)
{
	.local .align 8 .b8 	__local_depot2[48];
	.reg .b64 	%SP;
	.reg .b64 	%SPL;
	.reg .pred 	%p<142>;
	.reg .b16 	%rs<12>;
	.reg .b32 	%r<2432>;
	.reg .b64 	%rd<60>;

	mov.u64 	%SPL, __local_depot2;
	ld.param.u64 	%rd24, [_Z17recolocar_tableroPcS_Piii_param_0];
	ld.param.u64 	%rd22, [_Z17recolocar_tableroPcS_Piii_param_1];
	ld.param.u64 	%rd23, [_Z17recolocar_tableroPcS_Piii_param_2];
	ld.param.u32 	%r1100, [_Z17recolocar_tableroPcS_Piii_param_3];
	ld.param.u32 	%r1101, [_Z17recolocar_tableroPcS_Piii_param_4];
	cvta.to.global.u64 	%rd1, %rd24;
	add.u64 	%rd2, %SPL, 0;
	add.u64 	%rd3, %SPL, 0;
	mov.u32 	%r1102, %ctaid.y;
	mov.u32 	%r1103, %ntid.y;
	mov.u32 	%r1, %tid.y;
	mad.lo.s32 	%r1104, %r1102, %r1103, %r1;
	mov.u32 	%r1105, %ctaid.x;
	mov.u32 	%r2, %ntid.x;
	mov.u32 	%r3, %tid.x;
	mad.lo.s32 	%r1859, %r1105, %r2, %r3;
	mad.lo.s32 	%r5, %r1101, %r1104, %r1859;
	setp.ge.s32 	%p1, %r1104, %r1100;
	setp.ge.s32 	%p2, %r1859, %r1101;
	or.pred  	%p3, %p1, %p2;
	@%p3 bra 	$L__BB2_244;
	cvta.to.global.u64 	%rd27, %rd22;
	cvt.s64.s32 	%rd28, %r5;
	add.s64 	%rd29, %rd1, %rd28;
	ld.global.u8 	%rs1, [%rd29];
	add.s64 	%rd4, %rd27, %rd28;
	st.global.u8 	[%rd4], %rs1;
	mul.lo.s32 	%r6, %r1101, %r1100;
	setp.ge.s32 	%p4, %r1859, %r6;
	mov.b32 	%r1864, 0;
	mov.u32 	%r1865, %r1864;
	@%p4 bra 	$L__BB2_8;
	mov.b32 	%r1865, 0;
	mov.u32 	%r1864, %r1865;
$L__BB2_3:
	setp.ge.s32 	%p5, %r1859, %r5;
	cvt.s64.s32 	%rd30, %r1859;
	add.s64 	%rd5, %rd1, %rd30;
	mov.b32 	%r1862, 0;
	@%p5 bra 	$L__BB2_5;
	ld.global.u8 	%rs2, [%rd5];
	setp.ne.s16 	%p6, %rs2, 88;
	selp.u32 	%r1862, 1, 0, %p6;
$L__BB2_5:
	add.s32 	%r1865, %r1862, %r1865;
	setp.le.s32 	%p7, %r1859, %r5;
	mov.b32 	%r1863, 0;
	@%p7 bra 	$L__BB2_7;
	ld.global.u8 	%rs3, [%rd5];
	setp.eq.s16 	%p8, %rs3, 88;
	selp.u32 	%r1863, 1, 0, %p8;
$L__BB2_7:
	add.s32 	%r1864, %r1863, %r1864;
	add.s32 	%r1859, %r1859, %r1101;
	setp.lt.s32 	%p9, %r1859, %r6;
	@%p9 bra 	$L__BB2_3;
$L__BB2_8:
	mul.lo.s32 	%r19, %r1864, %r1101;
	add.s32 	%r1110, %r19, %r5;
	setp.ge.s32 	%p10, %r1110, %r6;
	setp.eq.s32 	%p11, %r1864, 0;
	setp.eq.s16 	%p12, %rs1, 88;
	or.pred  	%p13, %p11, %p12;
	or.pred  	%p14, %p13, %p10;
	@%p14 bra 	$L__BB2_10;
	cvt.s64.s32 	%rd31, %r19;
	add.s64 	%rd32, %rd4, %rd31;
	st.global.u8 	[%rd32], %rs1;
$L__BB2_10:
	setp.eq.s16 	%p15, %rs1, 88;
	selp.u32 	%r1111, 1, 0, %p15;
	add.s32 	%r1112, %r1864, %r1111;
	setp.le.u32 	%p16, %r1112, %r1865;
	@%p16 bra 	$L__BB2_244;
	cvta.to.global.u64 	%rd33, %rd23;
	ld.global.u32 	%r1113, [%rd33];
	setp.eq.s32 	%p17, %r1113, 0;
	@%p17 bra 	$L__BB2_128;
	// begin inline asm
	mov.u64 	%rd34, %clock64;
	// end inline asm
	mad.lo.s32 	%r20, %r1, %r2, %r3;
	cvt.u32.u64 	%r1114, %rd34;
	xor.b32  	%r1115, %r1114, -1429050551;
	mul.lo.s32 	%r1116, %r1115, 1099087573;
	{ .reg .b32 tmp; mov.b64 {tmp, %r1117}, %rd34; }
	xor.b32  	%r1118, %r1117, -136515619;
	mul.lo.s32 	%r1119, %r1118, -1703105765;
	add.s32 	%r1120, %r1116, %r1119;
	add.s32 	%r21, %r1120, 6615241;
	add.s32 	%r1885, %r1116, 123456789;
	st.local.v2.u32 	[%rd3], {%r21, %r1885};
	xor.b32  	%r1121, %r1116, 362436069;
	add.s32 	%r1122, %r1119, 521288629;
	st.local.v2.u32 	[%rd3+8], {%r1121, %r1122};
	xor.b32  	%r1123, %r1119, 88675123;
	add.s32 	%r1881, %r1116, 5783321;
	st.local.v2.u32 	[%rd3+16], {%r1123, %r1881};
	setp.eq.s32 	%p18, %r20, 0;
	@%p18 bra 	$L__BB2_127;
	cvt.u64.u32 	%rd58, %r20;
	mov.b32 	%r1868, 0;
$L__BB2_14:
	mov.u64 	%rd7, %rd58;
	and.b64  	%rd8, %rd7, 3;
	setp.eq.s64 	%p19, %rd8, 0;
	@%p19 bra 	$L__BB2_126;
	mul.wide.u32 	%rd35, %r1868, 3200;
	mov.u64 	%rd36, precalc_xorwow_matrix;
	add.s64 	%rd9, %rd36, %rd35;
	mov.b32 	%r1881, 0;
	mov.u32 	%r1882, %r1881;
	mov.u32 	%r1883, %r1881;
	mov.u32 	%r1884, %r1881;
	mov.u32 	%r1885, %r1881;
	mov.u32 	%r1874, %r1881;
$L__BB2_16:
	mul.wide.u32 	%rd37, %r1874, 4;
	add.s64 	%rd38, %rd3, %rd37;
	ld.local.u32 	%r33, [%rd38+4];
	shl.b32 	%r34, %r1874, 5;
	mov.b32 	%r1880, 0;
$L__BB2_17:
	.pragma "nounroll";
	shr.u32 	%r1127, %r33, %r1880;
	and.b32  	%r1128, %r1127, 1;
	setp.eq.b32 	%p20, %r1128, 1;
	not.pred 	%p21, %p20;
	add.s32 	%r1129, %r34, %r1880;
	mul.lo.s32 	%r1130, %r1129, 5;
	mul.wide.u32 	%rd39, %r1130, 4;
	add.s64 	%rd10, %rd9, %rd39;
	@%p21 bra 	$L__BB2_19;
	ld.global.u32 	%r1131, [%rd10];
	xor.b32  	%r1885, %r1885, %r1131;
	ld.global.u32 	%r1132, [%rd10+4];
	xor.b32  	%r1884, %r1884, %r1132;
	ld.global.u32 	%r1133, [%rd10+8];
	xor.b32  	%r1883, %r1883, %r1133;
	ld.global.u32 	%r1134, [%rd10+12];
	xor.b32  	%r1882, %r1882, %r1134;
	ld.global.u32 	%r1135, [%rd10+16];
	xor.b32  	%r1881, %r1881, %r1135;
$L__BB2_19:
	and.b32  	%r1137, %r1127, 2;
	setp.eq.s32 	%p22, %r1137, 0;
	@%p22 bra 	$L__BB2_21;
	ld.global.u32 	%r1138, [%rd10+20];
	xor.b32  	%r1885, %r1885, %r1138;
	ld.global.u32 	%r1139, [%rd10+24];
	xor.b32  	%r1884, %r1884, %r1139;
	ld.global.u32 	%r1140, [%rd10+28];
	xor.b32  	%r1883, %r1883, %r1140;
	ld.global.u32 	%r1141, [%rd10+32];
	xor.b32  	%r1882, %r1882, %r1141;
	ld.global.u32 	%r1142, [%rd10+36];
	xor.b32  	%r1881, %r1881, %r1142;
$L__BB2_21:
	and.b32  	%r1144, %r1127, 4;
	setp.eq.s32 	%p23, %r1144, 0;
	@%p23 bra 	$L__BB2_23;
	ld.global.u32 	%r1145, [%rd10+40];
	xor.b32  	%r1885, %r1885, %r1145;
	ld.global.u32 	%r1146, [%rd10+44];
	xor.b32  	%r1884, %r1884, %r1146;
	ld.global.u32 	%r1147, [%rd10+48];
	xor.b32  	%r1883, %r1883, %r1147;
	ld.global.u32 	%r1148, [%rd10+52];
	xor.b32  	%r1882, %r1882, %r1148;
	ld.global.u32 	%r1149, [%rd10+56];
	xor.b32  	%r1881, %r1881, %r1149;
$L__BB2_23:
	and.b32  	%r1151, %r1127, 8;
	setp.eq.s32 	%p24, %r1151, 0;
	@%p24 bra 	$L__BB2_25;
	ld.global.u32 	%r1152, [%rd10+60];
	xor.b32  	%r1885, %r1885, %r1152;
	ld.global.u32 	%r1153, [%rd10+64];
	xor.b32  	%r1884, %r1884, %r1153;
	ld.global.u32 	%r1154, [%rd10+68];
	xor.b32  	%r1883, %r1883, %r1154;
	ld.global.u32 	%r1155, [%rd10+72];
	xor.b32  	%r1882, %r1882, %r1155;
	ld.global.u32 	%r1156, [%rd10+76];
	xor.b32  	%r1881, %r1881, %r1156;
$L__BB2_25:
	and.b32  	%r1158, %r1127, 16;
	setp.eq.s32 	%p25, %r1158, 0;
	@%p25 bra 	$L__BB2_27;
	ld.global.u32 	%r1159, [%rd10+80];
	xor.b32  	%r1885, %r1885, %r1159;
	ld.global.u32 	%r1160, [%rd10+84];
	xor.b32  	%r1884, %r1884, %r1160;
	ld.global.u32 	%r1161, [%rd10+88];
	xor.b32  	%r1883, %r1883, %r1161;
	ld.global.u32 	%r1162, [%rd10+92];
	xor.b32  	%r1882, %r1882, %r1162;
	ld.global.u32 	%r1163, [%rd10+96];
	xor.b32  	%r1881, %r1881, %r1163;
$L__BB2_27:
	and.b32  	%r1165, %r1127, 32;
	setp.eq.s32 	%p26, %r1165, 0;
	@%p26 bra 	$L__BB2_29;
	ld.global.u32 	%r1166, [%rd10+100];
	xor.b32  	%r1885, %r1885, %r1166;
	ld.global.u32 	%r1167, [%rd10+104];
	xor.b32  	%r1884, %r1884, %r1167;
	ld.global.u32 	%r1168, [%rd10+108];
	xor.b32  	%r1883, %r1883, %r1168;
	ld.global.u32 	%r1169, [%rd10+112];
	xor.b32  	%r1882, %r1882, %r1169;
	ld.global.u32 	%r1170, [%rd10+116];
	xor.b32  	%r1881, %r1881, %r1170;
$L__BB2_29:
	and.b32  	%r1172, %r1127, 64;
	setp.eq.s32 	%p27, %r1172, 0;
	@%p27 bra 	$L__BB2_31;
	ld.global.u32 	%r1173, [%rd10+120];
	xor.b32  	%r1885, %r1885, %r1173;
	ld.global.u32 	%r1174, [%rd10+124];
	xor.b32  	%r1884, %r1884, %r1174;
	ld.global.u32 	%r1175, [%rd10+128];
	xor.b32  	%r1883, %r1883, %r1175;
	ld.global.u32 	%r1176, [%rd10+132];
	xor.b32  	%r1882, %r1882, %r1176;
	ld.global.u32 	%r1177, [%rd10+136];
	xor.b32  	%r1881, %r1881, %r1177;
$L__BB2_31:
	and.b32  	%r1179, %r1127, 128;
	setp.eq.s32 	%p28, %r1179, 0;
	@%p28 bra 	$L__BB2_33;
	ld.global.u32 	%r1180, [%rd10+140];
	xor.b32  	%r1885, %r1885, %r1180;
	ld.global.u32 	%r1181, [%rd10+144];
	xor.b32  	%r1884, %r1884, %r1181;
	ld.global.u32 	%r1182, [%rd10+148];
	xor.b32  	%r1883, %r1883, %r1182;
	ld.global.u32 	%r1183, [%rd10+152];
	xor.b32  	%r1882, %r1882, %r1183;
	ld.global.u32 	%r1184, [%rd10+156];
	xor.b32  	%r1881, %r1881, %r1184;
$L__BB2_33:
	and.b32  	%r1186, %r1127, 256;
	setp.eq.s32 	%p29, %r1186, 0;
	@%p29 bra 	$L__BB2_35;
	ld.global.u32 	%r1187, [%rd10+160];
	xor.b32  	%r1885, %r1885, %r1187;
	ld.global.u32 	%r1188, [%rd10+164];
	xor.b32  	%r1884, %r1884, %r1188;
	ld.global.u32 	%r1189, [%rd10+168];
	xor.b32  	%r1883, %r1883, %r1189;
	ld.global.u32 	%r1190, [%rd10+172];
	xor.b32  	%r1882, %r1882, %r1190;
	ld.global.u32 	%r1191, [%rd10+176];
	xor.b32  	%r1881, %r1881, %r1191;
$L__BB2_35:
	and.b32  	%r1193, %r1127, 512;
	setp.eq.s32 	%p30, %r1193, 0;
	@%p30 bra 	$L__BB2_37;
	ld.global.u32 	%r1194, [%rd10+180];
	xor.b32  	%r1885, %r1885, %r1194;
	ld.global.u32 	%r1195, [%rd10+184];
	xor.b32  	%r1884, %r1884, %r1195;
	ld.global.u32 	%r1196, [%rd10+188];
	xor.b32  	%r1883, %r1883, %r1196;
	ld.global.u32 	%r1197, [%rd10+192];
	xor.b32  	%r1882, %r1882, %r1197;
	ld.global.u32 	%r1198, [%rd10+196];
	xor.b32  	%r1881, %r1881, %r1198;
$L__BB2_37:
	and.b32  	%r1200, %r1127, 1024;
	setp.eq.s32 	%p31, %r1200, 0;
	@%p31 bra 	$L__BB2_39;
	ld.global.u32 	%r1201, [%rd10+200];
	xor.b32  	%r1885, %r1885, %r1201;
	ld.global.u32 	%r1202, [%rd10+204];
	xor.b32  	%r1884, %r1884, %r1202;
	ld.global.u32 	%r1203, [%rd10+208];
	xor.b32  	%r1883, %r1883, %r1203;
	ld.global.u32 	%r1204, [%rd10+212];
	xor.b32  	%r1882, %r1882, %r1204;
	ld.global.u32 	%r1205, [%rd10+216];
	xor.b32  	%r1881, %r1881, %r1205;
$L__BB2_39:
	and.b32  	%r1207, %r1127, 2048;
	setp.eq.s32 	%p32, %r1207, 0;
	@%p32 bra 	$L__BB2_41;
	ld.global.u32 	%r1208, [%rd10+220];
	xor.b32  	%r1885, %r1885, %r1208;
	ld.global.u32 	%r1209, [%rd10+224];
	xor.b32  	%r1884, %r1884, %r1209;
	ld.global.u32 	%r1210, [%rd10+228];
	xor.b32  	%r1883, %r1883, %r1210;
	ld.global.u32 	%r1211, [%rd10+232];
	xor.b32  	%r1882, %r1882, %r1211;
	ld.global.u32 	%r1212, [%rd10+236];
	xor.b32  	%r1881, %r1881, %r1212;
$L__BB2_41:
	and.b32  	%r1214, %r1127, 4096;
	setp.eq.s32 	%p33, %r1214, 0;
	@%p33 bra 	$L__BB2_43;
	ld.global.u32 	%r1215, [%rd10+240];
	xor.b32  	%r1885, %r1885, %r1215;
	ld.global.u32 	%r1216, [%rd10+244];
	xor.b32  	%r1884, %r1884, %r1216;
	ld.global.u32 	%r1217, [%rd10+248];
	xor.b32  	%r1883, %r1883, %r1217;
	ld.global.u32 	%r1218, [%rd10+252];
	xor.b32  	%r1882, %r1882, %r1218;
	ld.global.u32 	%r1219, [%rd10+256];
	xor.b32  	%r1881, %r1881, %r1219;
$L__BB2_43:
	and.b32  	%r1221, %r1127, 8192;
	setp.eq.s32 	%p34, %r1221, 0;
	@%p34 bra 	$L__BB2_45;
	ld.global.u32 	%r1222, [%rd10+260];
	xor.b32  	%r1885, %r1885, %r1222;
	ld.global.u32 	%r1223, [%rd10+264];
	xor.b32  	%r1884, %r1884, %r1223;
	ld.global.u32 	%r1224, [%rd10+268];
	xor.b32  	%r1883, %r1883, %r1224;
	ld.global.u32 	%r1225, [%rd10+272];
	xor.b32  	%r1882, %r1882, %r1225;
	ld.global.u32 	%r1226, [%rd10+276];
	xor.b32  	%r1881, %r1881, %r1226;
$L__BB2_45:
	and.b32  	%r1228, %r1127, 16384;
	setp.eq.s32 	%p35, %r1228, 0;
	@%p35 bra 	$L__BB2_47;
	ld.global.u32 	%r1229, [%rd10+280];
	xor.b32  	%r1885, %r1885, %r1229;
	ld.global.u32 	%r1230, [%rd10+284];
	xor.b32  	%r1884, %r1884, %r1230;
	ld.global.u32 	%r1231, [%rd10+288];
	xor.b32  	%r1883, %r1883, %r1231;
	ld.global.u32 	%r1232, [%rd10+292];
	xor.b32  	%r1882, %r1882, %r1232;
	ld.global.u32 	%r1233, [%rd10+296];
	xor.b32  	%r1881, %r1881, %r1233;
$L__BB2_47:
	and.b32  	%r1235, %r1127, 32768;
	setp.eq.s32 	%p36, %r1235, 0;
	@%p36 bra 	$L__BB2_49;
	ld.global.u32 	%r1236, [%rd10+300];
	xor.b32  	%r1885, %r1885, %r1236;
	ld.global.u32 	%r1237, [%rd10+304];
	xor.b32  	%r1884, %r1884, %r1237;
	ld.global.u32 	%r1238, [%rd10+308];
	xor.b32  	%r1883, %r1883, %r1238;
	ld.global.u32 	%r1239, [%rd10+312];
	xor.b32  	%r1882, %r1882, %r1239;
	ld.global.u32 	%r1240, [%rd10+316];
	xor.b32  	%r1881, %r1881, %r1240;
$L__BB2_49:
	add.s32 	%r1880, %r1880, 16;
	setp.ne.s32 	%p37, %r1880, 32;
	@%p37 bra 	$L__BB2_17;
	mad.lo.s32 	%r1241, %r1874, -31, %r34;
	add.s32 	%r1874, %r1241, 1;
	setp.ne.s32 	%p38, %r1874, 5;
	@%p38 bra 	$L__BB2_16;
	st.local.u32 	[%rd3+4], %r1885;
	st.local.v2.u32 	[%rd3+8], {%r1884, %r1883};
	st.local.v2.u32 	[%rd3+16], {%r1882, %r1881};
	setp.eq.s64 	%p39, %rd8, 1;
	@%p39 bra 	$L__BB2_126;
	mov.b32 	%r1881, 0;
	mov.u32 	%r1974, %r1881;
	mov.u32 	%r1975, %r1881;
	mov.u32 	%r1976, %r1881;
	mov.u32 	%r1885, %r1881;
	mov.u32 	%r1966, %r1881;
$L__BB2_53:
	mul.wide.u32 	%rd40, %r1966, 4;
	add.s64 	%rd41, %rd3, %rd40;
	ld.local.u32 	%r209, [%rd41+4];
	shl.b32 	%r210, %r1966, 5;
	mov.b32 	%r1972, 0;
$L__BB2_54:
	.pragma "nounroll";
	shr.u32 	%r1244, %r209, %r1972;
	and.b32  	%r1245, %r1244, 1;
	setp.eq.b32 	%p40, %r1245, 1;
	not.pred 	%p41, %p40;
	add.s32 	%r1246, %r210, %r1972;
	mul.lo.s32 	%r1247, %r1246, 5;
	mul.wide.u32 	%rd42, %r1247, 4;
	add.s64 	%rd11, %rd9, %rd42;
	@%p41 bra 	$L__BB2_56;
	ld.global.u32 	%r1248, [%rd11];
	xor.b32  	%r1885, %r1885, %r1248;
	ld.global.u32 	%r1249, [%rd11+4];
	xor.b32  	%r1976, %r1976, %r1249;
	ld.global.u32 	%r1250, [%rd11+8];
	xor.b32  	%r1975, %r1975, %r1250;
	ld.global.u32 	%r1251, [%rd11+12];
	xor.b32  	%r1974, %r1974, %r1251;
	ld.global.u32 	%r1252, [%rd11+16];
	xor.b32  	%r1881, %r1881, %r1252;
$L__BB2_56:
	and.b32  	%r1254, %r1244, 2;
	setp.eq.s32 	%p42, %r1254, 0;
	@%p42 bra 	$L__BB2_58;
	ld.global.u32 	%r1255, [%rd11+20];
	xor.b32  	%r1885, %r1885, %r1255;
	ld.global.u32 	%r1256, [%rd11+24];
	xor.b32  	%r1976, %r1976, %r1256;
	ld.global.u32 	%r1257, [%rd11+28];
	xor.b32  	%r1975, %r1975, %r1257;
	ld.global.u32 	%r1258, [%rd11+32];
	xor.b32  	%r1974, %r1974, %r1258;
	ld.global.u32 	%r1259, [%rd11+36];
	xor.b32  	%r1881, %r1881, %r1259;
$L__BB2_58:
	and.b32  	%r1261, %r1244, 4;
	setp.eq.s32 	%p43, %r1261, 0;
	@%p43 bra 	$L__BB2_60;
	ld.global.u32 	%r1262, [%rd11+40];
	xor.b32  	%r1885, %r1885, %r1262;
	ld.global.u32 	%r1263, [%rd11+44];
	xor.b32  	%r1976, %r1976, %r1263;
	ld.global.u32 	%r1264, [%rd11+48];
	xor.b32  	%r1975, %r1975, %r1264;
	ld.global.u32 	%r1265, [%rd11+52];
	xor.b32  	%r1974, %r1974, %r1265;
	ld.global.u32 	%r1266, [%rd11+56];
	xor.b32  	%r1881, %r1881, %r1266;
$L__BB2_60:
	and.b32  	%r1268, %r1244, 8;
	setp.eq.s32 	%p44, %r1268, 0;
	@%p44 bra 	$L__BB2_62;
	ld.global.u32 	%r1269, [%rd11+60];
	xor.b32  	%r1885, %r1885, %r1269;
	ld.global.u32 	%r1270, [%rd11+64];
	xor.b32  	%r1976, %r1976, %r1270;
	ld.global.u32 	%r1271, [%rd11+68];
	xor.b32  	%r1975, %r1975, %r1271;
	ld.global.u32 	%r1272, [%rd11+72];
	xor.b32  	%r1974, %r1974, %r1272;
	ld.global.u32 	%r1273, [%rd11+76];
	xor.b32  	%r1881, %r1881, %r1273;
$L__BB2_62:
	and.b32  	%r1275, %r1244, 16;
	setp.eq.s32 	%p45, %r1275, 0;
	@%p45 bra 	$L__BB2_64;
	ld.global.u32 	%r1276, [%rd11+80];
	xor.b32  	%r1885, %r1885, %r1276;
	ld.global.u32 	%r1277, [%rd11+84];
	xor.b32  	%r1976, %r1976, %r1277;
	ld.global.u32 	%r1278, [%rd11+88];
	xor.b32  	%r1975, %r1975, %r1278;
	ld.global.u32 	%r1279, [%rd11+92];
	xor.b32  	%r1974, %r1974, %r1279;
	ld.global.u32 	%r1280, [%rd11+96];
	xor.b32  	%r1881, %r1881, %r1280;
$L__BB2_64:
	and.b32  	%r1282, %r1244, 32;
	setp.eq.s32 	%p46, %r1282, 0;
	@%p46 bra 	$L__BB2_66;
	ld.global.u32 	%r1283, [%rd11+100];
	xor.b32  	%r1885, %r1885, %r1283;
	ld.global.u32 	%r1284, [%rd11+104];
	xor.b32  	%r1976, %r1976, %r1284;
	ld.global.u32 	%r1285, [%rd11+108];
	xor.b32  	%r1975, %r1975, %r1285;
	ld.global.u32 	%r1286, [%rd11+112];
	xor.b32  	%r1974, %r1974, %r1286;
	ld.global.u32 	%r1287, [%rd11+116];
	xor.b32  	%r1881, %r1881, %r1287;
$L__BB2_66:
	and.b32  	%r1289, %r1244, 64;
	setp.eq.s32 	%p47, %r1289, 0;
	@%p47 bra 	$L__BB2_68;
	ld.global.u32 	%r1290, [%rd11+120];
	xor.b32  	%r1885, %r1885, %r1290;
	ld.global.u32 	%r1291, [%rd11+124];
	xor.b32  	%r1976, %r1976, %r1291;
	ld.global.u32 	%r1292, [%rd11+128];
	xor.b32  	%r1975, %r1975, %r1292;
	ld.global.u32 	%r1293, [%rd11+132];
	xor.b32  	%r1974, %r1974, %r1293;
	ld.global.u32 	%r1294, [%rd11+136];
	xor.b32  	%r1881, %r1881, %r1294;
$L__BB2_68:
	and.b32  	%r1296, %r1244, 128;
	setp.eq.s32 	%p48, %r1296, 0;
	@%p48 bra 	$L__BB2_70;
	ld.global.u32 	%r1297, [%rd11+140];
	xor.b32  	%r1885, %r1885, %r1297;
	ld.global.u32 	%r1298, [%rd11+144];
	xor.b32  	%r1976, %r1976, %r1298;
	ld.global.u32 	%r1299, [%rd11+148];
	xor.b32  	%r1975, %r1975, %r1299;
	ld.global.u32 	%r1300, [%rd11+152];
	xor.b32  	%r1974, %r1974, %r1300;
	ld.global.u32 	%r1301, [%rd11+156];
	xor.b32  	%r1881, %r1881, %r1301;
$L__BB2_70:
	and.b32  	%r1303, %r1244, 256;
	setp.eq.s32 	%p49, %r1303, 0;
	@%p49 bra 	$L__BB2_72;
	ld.global.u32 	%r1304, [%rd11+160];
	xor.b32  	%r1885, %r1885, %r1304;
	ld.global.u32 	%r1305, [%rd11+164];
	xor.b32  	%r1976, %r1976, %r1305;
	ld.global.u32 	%r1306, [%rd11+168];
	xor.b32  	%r1975, %r1975, %r1306;
	ld.global.u32 	%r1307, [%rd11+172];
	xor.b32  	%r1974, %r1974, %r1307;
	ld.global.u32 	%r1308, [%rd11+176];
	xor.b32  	%r1881, %r1881, %r1308;
$L__BB2_72:
	and.b32  	%r1310, %r1244, 512;
	setp.eq.s32 	%p50, %r1310, 0;
	@%p50 bra 	$L__BB2_74;
	ld.global.u32 	%r1311, [%rd11+180];
	xor.b32  	%r1885, %r1885, %r1311;
	ld.global.u32 	%r1312, [%rd11+184];
	xor.b32  	%r1976, %r1976, %r1312;
	ld.global.u32 	%r1313, [%rd11+188];
	xor.b32  	%r1975, %r1975, %r1313;
	ld.global.u32 	%r1314, [%rd11+192];
	xor.b32  	%r1974, %r1974, %r1314;
	ld.global.u32 	%r1315, [%rd11+196];
	xor.b32  	%r1881, %r1881, %r1315;
$L__BB2_74:
	and.b32  	%r1317, %r1244, 1024;
	setp.eq.s32 	%p51, %r1317, 0;
	@%p51 bra 	$L__BB2_76;
	ld.global.u32 	%r1318, [%rd11+200];
	xor.b32  	%r1885, %r1885, %r1318;
	ld.global.u32 	%r1319, [%rd11+204];
	xor.b32  	%r1976, %r1976, %r1319;
	ld.global.u32 	%r1320, [%rd11+208];
	xor.b32  	%r1975, %r1975, %r1320;
	ld.global.u32 	%r1321, [%rd11+212];
	xor.b32  	%r1974, %r1974, %r1321;
	ld.global.u32 	%r1322, [%rd11+216];
	xor.b32  	%r1881, %r1881, %r1322;
$L__BB2_76:
	and.b32  	%r1324, %r1244, 2048;
	setp.eq.s32 	%p52, %r1324, 0;
	@%p52 bra 	$L__BB2_78;
	ld.global.u32 	%r1325, [%rd11+220];
	xor.b32  	%r1885, %r1885, %r1325;
	ld.global.u32 	%r1326, [%rd11+224];
	xor.b32  	%r1976, %r1976, %r1326;
	ld.global.u32 	%r1327, [%rd11+228];
	xor.b32  	%r1975, %r1975, %r1327;
	ld.global.u32 	%r1328, [%rd11+232];
	xor.b32  	%r1974, %r1974, %r1328;
	ld.global.u32 	%r1329, [%rd11+236];
	xor.b32  	%r1881, %r1881, %r1329;
$L__BB2_78:
	and.b32  	%r1331, %r1244, 4096;
	setp.eq.s32 	%p53, %r1331, 0;
	@%p53 bra 	$L__BB2_80;
	ld.global.u32 	%r1332, [%rd11+240];
	xor.b32  	%r1885, %r1885, %r1332;
	ld.global.u32 	%r1333, [%rd11+244];
	xor.b32  	%r1976, %r1976, %r1333;
	ld.global.u32 	%r1334, [%rd11+248];
	xor.b32  	%r1975, %r1975, %r1334;
	ld.global.u32 	%r1335, [%rd11+252];
	xor.b32  	%r1974, %r1974, %r1335;
	ld.global.u32 	%r1336, [%rd11+256];
	xor.b32  	%r1881, %r1881, %r1336;
$L__BB2_80:
	and.b32  	%r1338, %r1244, 8192;
	setp.eq.s32 	%p54, %r1338, 0;
	@%p54 bra 	$L__BB2_82;
	ld.global.u32 	%r1339, [%rd11+260];
	xor.b32  	%r1885, %r1885, %r1339;
	ld.global.u32 	%r1340, [%rd11+264];
	xor.b32  	%r1976, %r1976, %r1340;
	ld.global.u32 	%r1341, [%rd11+268];
	xor.b32  	%r1975, %r1975, %r1341;
	ld.global.u32 	%r1342, [%rd11+272];
	xor.b32  	%r1974, %r1974, %r1342;
	ld.global.u32 	%r1343, [%rd11+276];
	xor.b32  	%r1881, %r1881, %r1343;
$L__BB2_82:
	and.b32  	%r1345, %r1244, 16384;
	setp.eq.s32 	%p55, %r1345, 0;
	@%p55 bra 	$L__BB2_84;
	ld.global.u32 	%r1346, [%rd11+280];
	xor.b32  	%r1885, %r1885, %r1346;
	ld.global.u32 	%r1347, [%rd11+284];
	xor.b32  	%r1976, %r1976, %r1347;
	ld.global.u32 	%r1348, [%rd11+288];
	xor.b32  	%r1975, %r1975, %r1348;
	ld.global.u32 	%r1349, [%rd11+292];
	xor.b32  	%r1974, %r1974, %r1349;
	ld.global.u32 	%r1350, [%rd11+296];
	xor.b32  	%r1881, %r1881, %r1350;
$L__BB2_84:
	and.b32  	%r1352, %r1244, 32768;
	setp.eq.s32 	%p56, %r1352, 0;
	@%p56 bra 	$L__BB2_86;
	ld.global.u32 	%r1353, [%rd11+300];
	xor.b32  	%r1885, %r1885, %r1353;
	ld.global.u32 	%r1354, [%rd11+304];
	xor.b32  	%r1976, %r1976, %r1354;
	ld.global.u32 	%r1355, [%rd11+308];
	xor.b32  	%r1975, %r1975, %r1355;
	ld.global.u32 	%r1356, [%rd11+312];
	xor.b32  	%r1974, %r1974, %r1356;
	ld.global.u32 	%r1357, [%rd11+316];
	xor.b32  	%r1881, %r1881, %r1357;
$L__BB2_86:
	add.s32 	%r1972, %r1972, 16;
	setp.ne.s32 	%p57, %r1972, 32;
	@%p57 bra 	$L__BB2_54;
	mad.lo.s32 	%r1358, %r1966, -31, %r210;
	add.s32 	%r1966, %r1358, 1;
	setp.ne.s32 	%p58, %r1966, 5;
	@%p58 bra 	$L__BB2_53;
	st.local.u32 	[%rd3+4], %r1885;
	st.local.v2.u32 	[%rd3+8], {%r1976, %r1975};
	st.local.v2.u32 	[%rd3+16], {%r1974, %r1881};
	setp.ne.s64 	%p59, %rd8, 3;
	@%p59 bra 	$L__BB2_126;
	mov.b32 	%r1881, 0;
	mov.u32 	%r2066, %r1881;
	mov.u32 	%r2067, %r1881;
	mov.u32 	%r2068, %r1881;
	mov.u32 	%r1885, %r1881;
	mov.u32 	%r2058, %r1881;
$L__BB2_90:
	mul.wide.u32 	%rd43, %r2058, 4;
	add.s64 	%rd44, %rd3, %rd43;
	ld.local.u32 	%r385, [%rd44+4];
	shl.b32 	%r386, %r2058, 5;
	mov.b32 	%r2064, 0;
$L__BB2_91:
	.pragma "nounroll";
	shr.u32 	%r1361, %r385, %r2064;
	and.b32  	%r1362, %r1361, 1;
	setp.eq.b32 	%p60, %r1362, 1;
	not.pred 	%p61, %p60;
	add.s32 	%r1363, %r386, %r2064;
	mul.lo.s32 	%r1364, %r1363, 5;
	mul.wide.u32 	%rd45, %r1364, 4;
	add.s64 	%rd12, %rd9, %rd45;
	@%p61 bra 	$L__BB2_93;
	ld.global.u32 	%r1365, [%rd12];
	xor.b32  	%r1885, %r1885, %r1365;
	ld.global.u32 	%r1366, [%rd12+4];
	xor.b32  	%r2068, %r2068, %r1366;
	ld.global.u32 	%r1367, [%rd12+8];
	xor.b32  	%r2067, %r2067, %r1367;
	ld.global.u32 	%r1368, [%rd12+12];
	xor.b32  	%r2066, %r2066, %r1368;
	ld.global.u32 	%r1369, [%rd12+16];
	xor.b32  	%r1881, %r1881, %r1369;
$L__BB2_93:
	and.b32  	%r1371, %r1361, 2;
	setp.eq.s32 	%p62, %r1371, 0;
	@%p62 bra 	$L__BB2_95;
	ld.global.u32 	%r1372, [%rd12+20];
	xor.b32  	%r1885, %r1885, %r1372;
	ld.global.u32 	%r1373, [%rd12+24];
	xor.b32  	%r2068, %r2068, %r1373;
	ld.global.u32 	%r1374, [%rd12+28];
	xor.b32  	%r2067, %r2067, %r1374;
	ld.global.u32 	%r1375, [%rd12+32];
	xor.b32  	%r2066, %r2066, %r1375;
	ld.global.u32 	%r1376, [%rd12+36];
	xor.b32  	%r1881, %r1881, %r1376;
$L__BB2_95:
	and.b32  	%r1378, %r1361, 4;
	setp.eq.s32 	%p63, %r1378, 0;
	@%p63 bra 	$L__BB2_97;
	ld.global.u32 	%r1379, [%rd12+40];
	xor.b32  	%r1885, %r1885, %r1379;
	ld.global.u32 	%r1380, [%rd12+44];
	xor.b32  	%r2068, %r2068, %r1380;
	ld.global.u32 	%r1381, [%rd12+48];
	xor.b32  	%r2067, %r2067, %r1381;
	ld.global.u32 	%r1382, [%rd12+52];
	xor.b32  	%r2066, %r2066, %r1382;
	ld.global.u32 	%r1383, [%rd12+56];
	xor.b32  	%r1881, %r1881, %r1383;
$L__BB2_97:
	and.b32  	%r1385, %r1361, 8;
	setp.eq.s32 	%p64, %r1385, 0;
	@%p64 bra 	$L__BB2_99;
	ld.global.u32 	%r1386, [%rd12+60];
	xor.b32  	%r1885, %r1885, %r1386;
	ld.global.u32 	%r1387, [%rd12+64];
	xor.b32  	%r2068, %r2068, %r1387;
	ld.global.u32 	%r1388, [%rd12+68];
	xor.b32  	%r2067, %r2067, %r1388;
	ld.global.u32 	%r1389, [%rd12+72];
	xor.b32  	%r2066, %r2066, %r1389;
	ld.global.u32 	%r1390, [%rd12+76];
	xor.b32  	%r1881, %r1881, %r1390;
$L__BB2_99:
	and.b32  	%r1392, %r1361, 16;
	setp.eq.s32 	%p65, %r1392, 0;
	@%p65 bra 	$L__BB2_101;
	ld.global.u32 	%r1393, [%rd12+80];
	xor.b32  	%r1885, %r1885, %r1393;
	ld.global.u32 	%r1394, [%rd12+84];
	xor.b32  	%r2068, %r2068, %r1394;
	ld.global.u32 	%r1395, [%rd12+88];
	xor.b32  	%r2067, %r2067, %r1395;
	ld.global.u32 	%r1396, [%rd12+92];
	xor.b32  	%r2066, %r2066, %r1396;
	ld.global.u32 	%r1397, [%rd12+96];
	xor.b32  	%r1881, %r1881, %r1397;
$L__BB2_101:
	and.b32  	%r1399, %r1361, 32;
	setp.eq.s32 	%p66, %r1399, 0;
	@%p66 bra 	$L__BB2_103;
	ld.global.u32 	%r1400, [%rd12+100];
	xor.b32  	%r1885, %r1885, %r1400;
	ld.global.u32 	%r1401, [%rd12+104];
	xor.b32  	%r2068, %r2068, %r1401;
	ld.global.u32 	%r1402, [%rd12+108];
	xor.b32  	%r2067, %r2067, %r1402;
	ld.global.u32 	%r1403, [%rd12+112];
	xor.b32  	%r2066, %r2066, %r1403;
	ld.global.u32 	%r1404, [%rd12+116];
	xor.b32  	%r1881, %r1881, %r1404;
$L__BB2_103:
	and.b32  	%r1406, %r1361, 64;
	setp.eq.s32 	%p67, %r1406, 0;
	@%p67 bra 	$L__BB2_105;
	ld.global.u32 	%r1407, [%rd12+120];
	xor.b32  	%r1885, %r1885, %r1407;
	ld.global.u32 	%r1408, [%rd12+124];
	xor.b32  	%r2068, %r2068, %r1408;
	ld.global.u32 	%r1409, [%rd12+128];
	xor.b32  	%r2067, %r2067, %r1409;
	ld.global.u32 	%r1410, [%rd12+132];
	xor.b32  	%r2066, %r2066, %r1410;
	ld.global.u32 	%r1411, [%rd12+136];
	xor.b32  	%r1881, %r1881, %r1411;
$L__BB2_105:
	and.b32  	%r1413, %r1361, 128;
	setp.eq.s32 	%p68, %r1413, 0;
	@%p68 bra 	$L__BB2_107;
	ld.global.u32 	%r1414, [%rd12+140];
	xor.b32  	%r1885, %r1885, %r1414;
	ld.global.u32 	%r1415, [%rd12+144];
	xor.b32  	%r2068, %r2068, %r1415;
	ld.global.u32 	%r1416, [%rd12+148];
	xor.b32  	%r2067, %r2067, %r1416;
	ld.global.u32 	%r1417, [%rd12+152];
	xor.b32  	%r2066, %r2066, %r1417;
	ld.global.u32 	%r1418, [%rd12+156];
	xor.b32  	%r1881, %r1881, %r1418;
$L__BB2_107:
	and.b32  	%r1420, %r1361, 256;
	setp.eq.s32 	%p69, %r1420, 0;
	@%p69 bra 	$L__BB2_109;
	ld.global.u32 	%r1421, [%rd12+160];
	xor.b32  	%r1885, %r1885, %r1421;
	ld.global.u32 	%r1422, [%rd12+164];
	xor.b32  	%r2068, %r2068, %r1422;
	ld.global.u32 	%r1423, [%rd12+168];
	xor.b32  	%r2067, %r2067, %r1423;
	ld.global.u32 	%r1424, [%rd12+172];
	xor.b32  	%r2066, %r2066, %r1424;
	ld.global.u32 	%r1425, [%rd12+176];
	xor.b32  	%r1881, %r1881, %r1425;
$L__BB2_109:
	and.b32  	%r1427, %r1361, 512;
	setp.eq.s32 	%p70, %r1427, 0;
	@%p70 bra 	$L__BB2_111;
	ld.global.u32 	%r1428, [%rd12+180];
	xor.b32  	%r1885, %r1885, %r1428;
	ld.global.u32 	%r1429, [%rd12+184];
	xor.b32  	%r2068, %r2068, %r1429;
	ld.global.u32 	%r1430, [%rd12+188];
	xor.b32  	%r2067, %r2067, %r1430;
	ld.global.u32 	%r1431, [%rd12+192];
	xor.b32  	%r2066, %r2066, %r1431;
	ld.global.u32 	%r1432, [%rd12+196];
	xor.b32  	%r1881, %r1881, %r1432;
$L__BB2_111:
	and.b32  	%r1434, %r1361, 1024;
	setp.eq.s32 	%p71, %r1434, 0;
	@%p71 bra 	$L__BB2_113;
	ld.global.u32 	%r1435, [%rd12+200];
	xor.b32  	%r1885, %r1885, %r1435;
	ld.global.u32 	%r1436, [%rd12+204];
	xor.b32  	%r2068, %r2068, %r1436;
	ld.global.u32 	%r1437, [%rd12+208];
	xor.b32  	%r2067, %r2067, %r1437;
	ld.global.u32 	%r1438, [%rd12+212];
	xor.b32  	%r2066, %r2066, %r1438;
	ld.global.u32 	%r1439, [%rd12+216];
	xor.b32  	%r1881, %r1881, %r1439;
$L__BB2_113:
	and.b32  	%r1441, %r1361, 2048;
	setp.eq.s32 	%p72, %r1441, 0;
	@%p72 bra 	$L__BB2_115;
	ld.global.u32 	%r1442, [%rd12+220];
	xor.b32  	%r1885, %r1885, %r1442;
	ld.global.u32 	%r1443, [%rd12+224];
	xor.b32  	%r2068, %r2068, %r1443;
	ld.global.u32 	%r1444, [%rd12+228];
	xor.b32  	%r2067, %r2067, %r1444;
	ld.global.u32 	%r1445, [%rd12+232];
	xor.b32  	%r2066, %r2066, %r1445;
	ld.global.u32 	%r1446, [%rd12+236];
	xor.b32  	%r1881, %r1881, %r1446;
$L__BB2_115:
	and.b32  	%r1448, %r1361, 4096;
	setp.eq.s32 	%p73, %r1448, 0;
	@%p73 bra 	$L__BB2_117;
	ld.global.u32 	%r1449, [%rd12+240];
	xor.b32  	%r1885, %r1885, %r1449;
	ld.global.u32 	%r1450, [%rd12+244];
	xor.b32  	%r2068, %r2068, %r1450;
	ld.global.u32 	%r1451, [%rd12+248];
	xor.b32  	%r2067, %r2067, %r1451;
	ld.global.u32 	%r1452, [%rd12+252];
	xor.b32  	%r2066, %r2066, %r1452;
	ld.global.u32 	%r1453, [%rd12+256];
	xor.b32  	%r1881, %r1881, %r1453;
$L__BB2_117:
	and.b32  	%r1455, %r1361, 8192;
	setp.eq.s32 	%p74, %r1455, 0;
	@%p74 bra 	$L__BB2_119;
	ld.global.u32 	%r1456, [%rd12+260];
	xor.b32  	%r1885, %r1885, %r1456;
	ld.global.u32 	%r1457, [%rd12+264];
	xor.b32  	%r2068, %r2068, %r1457;
	ld.global.u32 	%r1458, [%rd12+268];
	xor.b32  	%r2067, %r2067, %r1458;
	ld.global.u32 	%r1459, [%rd12+272];
	xor.b32  	%r2066, %r2066, %r1459;
	ld.global.u32 	%r1460, [%rd12+276];
	xor.b32  	%r1881, %r1881, %r1460;
$L__BB2_119:
	and.b32  	%r1462, %r1361, 16384;
	setp.eq.s32 	%p75, %r1462, 0;
	@%p75 bra 	$L__BB2_121;
	ld.global.u32 	%r1463, [%rd12+280];
	xor.b32  	%r1885, %r1885, %r1463;
	ld.global.u32 	%r1464, [%rd12+284];
	xor.b32  	%r2068, %r2068, %r1464;
	ld.global.u32 	%r1465, [%rd12+288];
	xor.b32  	%r2067, %r2067, %r1465;
	ld.global.u32 	%r1466, [%rd12+292];
	xor.b32  	%r2066, %r2066, %r1466;
	ld.global.u32 	%r1467, [%rd12+296];
	xor.b32  	%r1881, %r1881, %r1467;
$L__BB2_121:
	and.b32  	%r1469, %r1361, 32768;
	setp.eq.s32 	%p76, %r1469, 0;
	@%p76 bra 	$L__BB2_123;
	ld.global.u32 	%r1470, [%rd12+300];
	xor.b32  	%r1885, %r1885, %r1470;
	ld.global.u32 	%r1471, [%rd12+304];
	xor.b32  	%r2068, %r2068, %r1471;
	ld.global.u32 	%r1472, [%rd12+308];
	xor.b32  	%r2067, %r2067, %r1472;
	ld.global.u32 	%r1473, [%rd12+312];
	xor.b32  	%r2066, %r2066, %r1473;
	ld.global.u32 	%r1474, [%rd12+316];
	xor.b32  	%r1881, %r1881, %r1474;
$L__BB2_123:
	add.s32 	%r2064, %r2064, 16;
	setp.ne.s32 	%p77, %r2064, 32;
	@%p77 bra 	$L__BB2_91;
	mad.lo.s32 	%r1475, %r2058, -31, %r386;
	add.s32 	%r2058, %r1475, 1;
	setp.ne.s32 	%p78, %r2058, 5;
	@%p78 bra 	$L__BB2_90;
	st.local.u32 	[%rd3+4], %r1885;
	st.local.v2.u32 	[%rd3+8], {%r2068, %r2067};
	st.local.v2.u32 	[%rd3+16], {%r2066, %r1881};
$L__BB2_126:
	shr.u64 	%rd58, %rd7, 2;
	add.s32 	%r1868, %r1868, 1;
	setp.gt.u64 	%p79, %rd7, 3;
	@%p79 bra 	$L__BB2_14;
$L__BB2_127:
	shr.u32 	%r1476, %r1885, 2;
	xor.b32  	%r1477, %r1476, %r1885;
	shl.b32 	%r1478, %r1881, 4;
	shl.b32 	%r1479, %r1477, 1;
	xor.b32  	%r1480, %r1479, %r1478;
	xor.b32  	%r1481, %r1480, %r1477;
	xor.b32  	%r1482, %r1481, %r1881;
	add.s32 	%r1483, %r21, %r1482;
	add.s32 	%r1484, %r1483, 362437;
	mul.hi.u32 	%r1485, %r1484, -1431655765;
	shr.u32 	%r1486, %r1485, 2;
	mul.lo.s32 	%r1487, %r1486, 6;
	sub.s32 	%r1488, %r1484, %r1487;
	cvt.u16.u32 	%rs6, %r1488;
	add.s16 	%rs7, %rs6, 49;
	st.global.u8 	[%rd4], %rs7;
	bra.uni 	$L__BB2_244;
$L__BB2_128:
	// begin inline asm
	mov.u64 	%rd46, %clock64;
	// end inline asm
	mad.lo.s32 	%r560, %r1, %r2, %r3;
	cvt.u32.u64 	%r1489, %rd46;
	xor.b32  	%r1490, %r1489, -1429050551;
	mul.lo.s32 	%r1491, %r1490, 1099087573;
	{ .reg .b32 tmp; mov.b64 {tmp, %r1492}, %rd46; }
	xor.b32  	%r1493, %r1492, -136515619;
	mul.lo.s32 	%r1494, %r1493, -1703105765;
	add.s32 	%r1495, %r1491, %r1494;
	add.s32 	%r561, %r1495, 6615241;
	add.s32 	%r2168, %r1491, 123456789;
	st.local.v2.u32 	[%rd2], {%r561, %r2168};
	xor.b32  	%r1496, %r1491, 362436069;
	add.s32 	%r1497, %r1494, 521288629;
	st.local.v2.u32 	[%rd2+8], {%r1496, %r1497};
	xor.b32  	%r1498, %r1494, 88675123;
	add.s32 	%r2164, %r1491, 5783321;
	st.local.v2.u32 	[%rd2+16], {%r1498, %r2164};
	setp.eq.s32 	%p80, %r560, 0;
	@%p80 bra 	$L__BB2_243;
	cvt.u64.u32 	%rd59, %r560;
	mov.b32 	%r2151, 0;
$L__BB2_130:
	mov.u64 	%rd15, %rd59;
	and.b64  	%rd16, %rd15, 3;
	setp.eq.s64 	%p81, %rd16, 0;
	@%p81 bra 	$L__BB2_242;
	mul.wide.u32 	%rd47, %r2151, 3200;
	mov.u64 	%rd48, precalc_xorwow_matrix;
	add.s64 	%rd17, %rd48, %rd47;
	mov.b32 	%r2164, 0;
	mov.u32 	%r2165, %r2164;
	mov.u32 	%r2166, %r2164;
	mov.u32 	%r2167, %r2164;
	mov.u32 	%r2168, %r2164;
	mov.u32 	%r2157, %r2164;
$L__BB2_132:
	mul.wide.u32 	%rd49, %r2157, 4;
	add.s64 	%rd50, %rd2, %rd49;
	ld.local.u32 	%r573, [%rd50+4];
	shl.b32 	%r574, %r2157, 5;
	mov.b32 	%r2163, 0;
$L__BB2_133:
	.pragma "nounroll";
	shr.u32 	%r1502, %r573, %r2163;
	and.b32  	%r1503, %r1502, 1;
	setp.eq.b32 	%p82, %r1503, 1;
	not.pred 	%p83, %p82;
	add.s32 	%r1504, %r574, %r2163;
	mul.lo.s32 	%r1505, %r1504, 5;
	mul.wide.u32 	%rd51, %r1505, 4;
	add.s64 	%rd18, %rd17, %rd51;
	@%p83 bra 	$L__BB2_135;
	ld.global.u32 	%r1506, [%rd18];
	xor.b32  	%r2168, %r2168, %r1506;
	ld.global.u32 	%r1507, [%rd18+4];
	xor.b32  	%r2167, %r2167, %r1507;
	ld.global.u32 	%r1508, [%rd18+8];
	xor.b32  	%r2166, %r2166, %r1508;
	ld.global.u32 	%r1509, [%rd18+12];
	xor.b32  	%r2165, %r2165, %r1509;
	ld.global.u32 	%r1510, [%rd18+16];
	xor.b32  	%r2164, %r2164, %r1510;
$L__BB2_135:
	and.b32  	%r1512, %r1502, 2;
	setp.eq.s32 	%p84, %r1512, 0;
	@%p84 bra 	$L__BB2_137;
	ld.global.u32 	%r1513, [%rd18+20];
	xor.b32  	%r2168, %r2168, %r1513;
	ld.global.u32 	%r1514, [%rd18+24];
	xor.b32  	%r2167, %r2167, %r1514;
	ld.global.u32 	%r1515, [%rd18+28];
	xor.b32  	%r2166, %r2166, %r1515;
	ld.global.u32 	%r1516, [%rd18+32];
	xor.b32  	%r2165, %r2165, %r1516;
	ld.global.u32 	%r1517, [%rd18+36];
	xor.b32  	%r2164, %r2164, %r1517;
$L__BB2_137:
	and.b32  	%r1519, %r1502, 4;
	setp.eq.s32 	%p85, %r1519, 0;
	@%p85 bra 	$L__BB2_139;
	ld.global.u32 	%r1520, [%rd18+40];
	xor.b32  	%r2168, %r2168, %r1520;
	ld.global.u32 	%r1521, [%rd18+44];
	xor.b32  	%r2167, %r2167, %r1521;
	ld.global.u32 	%r1522, [%rd18+48];
	xor.b32  	%r2166, %r2166, %r1522;
	ld.global.u32 	%r1523, [%rd18+52];
	xor.b32  	%r2165, %r2165, %r1523;
	ld.global.u32 	%r1524, [%rd18+56];
	xor.b32  	%r2164, %r2164, %r1524;
$L__BB2_139:
	and.b32  	%r1526, %r1502, 8;
	setp.eq.s32 	%p86, %r1526, 0;
	@%p86 bra 	$L__BB2_141;
	ld.global.u32 	%r1527, [%rd18+60];
	xor.b32  	%r2168, %r2168, %r1527;
	ld.global.u32 	%r1528, [%rd18+64];
	xor.b32  	%r2167, %r2167, %r1528;
	ld.global.u32 	%r1529, [%rd18+68];
	xor.b32  	%r2166, %r2166, %r1529;
	ld.global.u32 	%r1530, [%rd18+72];
	xor.b32  	%r2165, %r2165, %r1530;
	ld.global.u32 	%r1531, [%rd18+76];
	xor.b32  	%r2164, %r2164, %r1531;
$L__BB2_141:
	and.b32  	%r1533, %r1502, 16;
	setp.eq.s32 	%p87, %r1533, 0;
	@%p87 bra 	$L__BB2_143;
	ld.global.u32 	%r1534, [%rd18+80];
	xor.b32  	%r2168, %r2168, %r1534;
	ld.global.u32 	%r1535, [%rd18+84];
	xor.b32  	%r2167, %r2167, %r1535;
	ld.global.u32 	%r1536, [%rd18+88];
	xor.b32  	%r2166, %r2166, %r1536;
	ld.global.u32 	%r1537, [%rd18+92];
	xor.b32  	%r2165, %r2165, %r1537;
	ld.global.u32 	%r1538, [%rd18+96];
	xor.b32  	%r2164, %r2164, %r1538;
$L__BB2_143:
	and.b32  	%r1540, %r1502, 32;
	setp.eq.s32 	%p88, %r1540, 0;
	@%p88 bra 	$L__BB2_145;
	ld.global.u32 	%r1541, [%rd18+100];
	xor.b32  	%r2168, %r2168, %r1541;
	ld.global.u32 	%r1542, [%rd18+104];
	xor.b32  	%r2167, %r2167, %r1542;
	ld.global.u32 	%r1543, [%rd18+108];
	xor.b32  	%r2166, %r2166, %r1543;
	ld.global.u32 	%r1544, [%rd18+112];
	xor.b32  	%r2165, %r2165, %r1544;
	ld.global.u32 	%r1545, [%rd18+116];
	xor.b32  	%r2164, %r2164, %r1545;
$L__BB2_145:
	and.b32  	%r1547, %r1502, 64;
	setp.eq.s32 	%p89, %r1547, 0;
	@%p89 bra 	$L__BB2_147;
	ld.global.u32 	%r1548, [%rd18+120];
	xor.b32  	%r2168, %r2168, %r1548;
	ld.global.u32 	%r1549, [%rd18+124];
	xor.b32  	%r2167, %r2167, %r1549;
	ld.global.u32 	%r1550, [%rd18+128];
	xor.b32  	%r2166, %r2166, %r1550;
	ld.global.u32 	%r1551, [%rd18+132];
	xor.b32  	%r2165, %r2165, %r1551;
	ld.global.u32 	%r1552, [%rd18+136];
	xor.b32  	%r2164, %r2164, %r1552;
$L__BB2_147:
	and.b32  	%r1554, %r1502, 128;
	setp.eq.s32 	%p90, %r1554, 0;
	@%p90 bra 	$L__BB2_149;
	ld.global.u32 	%r1555, [%rd18+140];
	xor.b32  	%r2168, %r2168, %r1555;
	ld.global.u32 	%r1556, [%rd18+144];
	xor.b32  	%r2167, %r2167, %r1556;
	ld.global.u32 	%r1557, [%rd18+148];
	xor.b32  	%r2166, %r2166, %r1557;
	ld.global.u32 	%r1558, [%rd18+152];
	xor.b32  	%r2165, %r2165, %r1558;
	ld.global.u32 	%r1559, [%rd18+156];
	xor.b32  	%r2164, %r2164, %r1559;
$L__BB2_149:
	and.b32  	%r1561, %r1502, 256;
	setp.eq.s32 	%p91, %r1561, 0;
	@%p91 bra 	$L__BB2_151;
	ld.global.u32 	%r1562, [%rd18+160];
	xor.b32  	%r2168, %r2168, %r1562;
	ld.global.u32 	%r1563, [%rd18+164];
	xor.b32  	%r2167, %r2167, %r1563;
	ld.global.u32 	%r1564, [%rd18+168];
	xor.b32  	%r2166, %r2166, %r1564;
	ld.global.u32 	%r1565, [%rd18+172];
	xor.b32  	%r2165, %r2165, %r1565;
	ld.global.u32 	%r1566, [%rd18+176];
	xor.b32  	%r2164, %r2164, %r1566;
$L__BB2_151:
	and.b32  	%r1568, %r1502, 512;
	setp.eq.s32 	%p92, %r1568, 0;
	@%p92 bra 	$L__BB2_153;
	ld.global.u32 	%r1569, [%rd18+180];
	xor.b32  	%r2168, %r2168, %r1569;
	ld.global.u32 	%r1570, [%rd18+184];
	xor.b32  	%r2167, %r2167, %r1570;
	ld.global.u32 	%r1571, [%rd18+188];
	xor.b32  	%r2166, %r2166, %r1571;
	ld.global.u32 	%r1572, [%rd18+192];
	xor.b32  	%r2165, %r2165, %r1572;
	ld.global.u32 	%r1573, [%rd18+196];
	xor.b32  	%r2164, %r2164, %r1573;
$L__BB2_153:
	and.b32  	%r1575, %r1502, 1024;
	setp.eq.s32 	%p93, %r1575, 0;
	@%p93 bra 	$L__BB2_155;
	ld.global.u32 	%r1576, [%rd18+200];
	xor.b32  	%r2168, %r2168, %r1576;
	ld.global.u32 	%r1577, [%rd18+204];
	xor.b32  	%r2167, %r2167, %r1577;
	ld.global.u32 	%r1578, [%rd18+208];
	xor.b32  	%r2166, %r2166, %r1578;
	ld.global.u32 	%r1579, [%rd18+212];
	xor.b32  	%r2165, %r2165, %r1579;
	ld.global.u32 	%r1580, [%rd18+216];
	xor.b32  	%r2164, %r2164, %r1580;
$L__BB2_155:
	and.b32  	%r1582, %r1502, 2048;
	setp.eq.s32 	%p94, %r1582, 0;
	@%p94 bra 	$L__BB2_157;
	ld.global.u32 	%r1583, [%rd18+220];
	xor.b32  	%r2168, %r2168, %r1583;
	ld.global.u32 	%r1584, [%rd18+224];
	xor.b32  	%r2167, %r2167, %r1584;
	ld.global.u32 	%r1585, [%rd18+228];
	xor.b32  	%r2166, %r2166, %r1585;
	ld.global.u32 	%r1586, [%rd18+232];
	xor.b32  	%r2165, %r2165, %r1586;
	ld.global.u32 	%r1587, [%rd18+236];
	xor.b32  	%r2164, %r2164, %r1587;
$L__BB2_157:
	and.b32  	%r1589, %r1502, 4096;
	setp.eq.s32 	%p95, %r1589, 0;
	@%p95 bra 	$L__BB2_159;
	ld.global.u32 	%r1590, [%rd18+240];
	xor.b32  	%r2168, %r2168, %r1590;
	ld.global.u32 	%r1591, [%rd18+244];
	xor.b32  	%r2167, %r2167, %r1591;
	ld.global.u32 	%r1592, [%rd18+248];
	xor.b32  	%r2166, %r2166, %r1592;
	ld.global.u32 	%r1593, [%rd18+252];
	xor.b32  	%r2165, %r2165, %r1593;
	ld.global.u32 	%r1594, [%rd18+256];
	xor.b32  	%r2164, %r2164, %r1594;
$L__BB2_159:
	and.b32  	%r1596, %r1502, 8192;
	setp.eq.s32 	%p96, %r1596, 0;
	@%p96 bra 	$L__BB2_161;
	ld.global.u32 	%r1597, [%rd18+260];
	xor.b32  	%r2168, %r2168, %r1597;
	ld.global.u32 	%r1598, [%rd18+264];
	xor.b32  	%r2167, %r2167, %r1598;
	ld.global.u32 	%r1599, [%rd18+268];
	xor.b32  	%r2166, %r2166, %r1599;
	ld.global.u32 	%r1600, [%rd18+272];
	xor.b32  	%r2165, %r2165, %r1600;
	ld.global.u32 	%r1601, [%rd18+276];
	xor.b32  	%r2164, %r2164, %r1601;
$L__BB2_161:
	and.b32  	%r1603, %r1502, 16384;
	setp.eq.s32 	%p97, %r1603, 0;
	@%p97 bra 	$L__BB2_163;
	ld.global.u32 	%r1604, [%rd18+280];
	xor.b32  	%r2168, %r2168, %r1604;
	ld.global.u32 	%r1605, [%rd18+284];
	xor.b32  	%r2167, %r2167, %r1605;
	ld.global.u32 	%r1606, [%rd18+288];
	xor.b32  	%r2166, %r2166, %r1606;
	ld.global.u32 	%r1607, [%rd18+292];
	xor.b32  	%r2165, %r2165, %r1607;
	ld.global.u32 	%r1608, [%rd18+296];
	xor.b32  	%r2164, %r2164, %r1608;
$L__BB2_163:
	and.b32  	%r1610, %r1502, 32768;
	setp.eq.s32 	%p98, %r1610, 0;
	@%p98 bra 	$L__BB2_165;
	ld.global.u32 	%r1611, [%rd18+300];
	xor.b32  	%r2168, %r2168, %r1611;
	ld.global.u32 	%r1612, [%rd18+304];
	xor.b32  	%r2167, %r2167, %r1612;
	ld.global.u32 	%r1613, [%rd18+308];
	xor.b32  	%r2166, %r2166, %r1613;
	ld.global.u32 	%r1614, [%rd18+312];
	xor.b32  	%r2165, %r2165, %r1614;
	ld.global.u32 	%r1615, [%rd18+316];
	xor.b32  	%r2164, %r2164, %r1615;
$L__BB2_165:
	add.s32 	%r2163, %r2163, 16;
	setp.ne.s32 	%p99, %r2163, 32;
	@%p99 bra 	$L__BB2_133;
	mad.lo.s32 	%r1616, %r2157, -31, %r574;
	add.s32 	%r2157, %r1616, 1;
	setp.ne.s32 	%p100, %r2157, 5;
	@%p100 bra 	$L__BB2_132;
	st.local.u32 	[%rd2+4], %r2168;
	st.local.v2.u32 	[%rd2+8], {%r2167, %r2166};
	st.local.v2.u32 	[%rd2+16], {%r2165, %r2164};
	setp.eq.s64 	%p101, %rd16, 1;
	@%p101 bra 	$L__BB2_242;
	mov.b32 	%r2164, 0;
	mov.u32 	%r2257, %r2164;
	mov.u32 	%r2258, %r2164;
	mov.u32 	%r2259, %r2164;
	mov.u32 	%r2168, %r2164;
	mov.u32 	%r2249, %r2164;
$L__BB2_169:
	mul.wide.u32 	%rd52, %r2249, 4;
	add.s64 	%rd53, %rd2, %rd52;
	ld.local.u32 	%r749, [%rd53+4];
	shl.b32 	%r750, %r2249, 5;
	mov.b32 	%r2255, 0;
$L__BB2_170:
	.pragma "nounroll";
	shr.u32 	%r1619, %r749, %r2255;
	and.b32  	%r1620, %r1619, 1;
	setp.eq.b32 	%p102, %r1620, 1;
	not.pred 	%p103, %p102;
	add.s32 	%r1621, %r750, %r2255;
	mul.lo.s32 	%r1622, %r1621, 5;
	mul.wide.u32 	%rd54, %r1622, 4;
	add.s64 	%rd19, %rd17, %rd54;
	@%p103 bra 	$L__BB2_172;
	ld.global.u32 	%r1623, [%rd19];
	xor.b32  	%r2168, %r2168, %r1623;
	ld.global.u32 	%r1624, [%rd19+4];
	xor.b32  	%r2259, %r2259, %r1624;
	ld.global.u32 	%r1625, [%rd19+8];
	xor.b32  	%r2258, %r2258, %r1625;
	ld.global.u32 	%r1626, [%rd19+12];
	xor.b32  	%r2257, %r2257, %r1626;
	ld.global.u32 	%r1627, [%rd19+16];
	xor.b32  	%r2164, %r2164, %r1627;
$L__BB2_172:
	and.b32  	%r1629, %r1619, 2;
	setp.eq.s32 	%p104, %r1629, 0;
	@%p104 bra 	$L__BB2_174;
	ld.global.u32 	%r1630, [%rd19+20];
	xor.b32  	%r2168, %r2168, %r1630;
	ld.global.u32 	%r1631, [%rd19+24];
	xor.b32  	%r2259, %r2259, %r1631;
	ld.global.u32 	%r1632, [%rd19+28];
	xor.b32  	%r2258, %r2258, %r1632;
	ld.global.u32 	%r1633, [%rd19+32];
	xor.b32  	%r2257, %r2257, %r1633;
	ld.global.u32 	%r1634, [%rd19+36];
	xor.b32  	%r2164, %r2164, %r1634;
$L__BB2_174:
	and.b32  	%r1636, %r1619, 4;
	setp.eq.s32 	%p105, %r1636, 0;
	@%p105 bra 	$L__BB2_176;
	ld.global.u32 	%r1637, [%rd19+40];
	xor.b32  	%r2168, %r2168, %r1637;
	ld.global.u32 	%r1638, [%rd19+44];
	xor.b32  	%r2259, %r2259, %r1638;
	ld.global.u32 	%r1639, [%rd19+48];
	xor.b32  	%r2258, %r2258, %r1639;
	ld.global.u32 	%r1640, [%rd19+52];
	xor.b32  	%r2257, %r2257, %r1640;
	ld.global.u32 	%r1641, [%rd19+56];
	xor.b32  	%r2164, %r2164, %r1641;
$L__BB2_176:
	and.b32  	%r1643, %r1619, 8;
	setp.eq.s32 	%p106, %r1643, 0;
	@%p106 bra 	$L__BB2_178;
	ld.global.u32 	%r1644, [%rd19+60];
	xor.b32  	%r2168, %r2168, %r1644;
	ld.global.u32 	%r1645, [%rd19+64];
	xor.b32  	%r2259, %r2259, %r1645;
	ld.global.u32 	%r1646, [%rd19+68];
	xor.b32  	%r2258, %r2258, %r1646;
	ld.global.u32 	%r1647, [%rd19+72];
	xor.b32  	%r2257, %r2257, %r1647;
	ld.global.u32 	%r1648, [%rd19+76];
	xor.b32  	%r2164, %r2164, %r1648;
$L__BB2_178:
	and.b32  	%r1650, %r1619, 16;
	setp.eq.s32 	%p107, %r1650, 0;
	@%p107 bra 	$L__BB2_180;
	ld.global.u32 	%r1651, [%rd19+80];
	xor.b32  	%r2168, %r2168, %r1651;
	ld.global.u32 	%r1652, [%rd19+84];
	xor.b32  	%r2259, %r2259, %r1652;
	ld.global.u32 	%r1653, [%rd19+88];
	xor.b32  	%r2258, %r2258, %r1653;
	ld.global.u32 	%r1654, [%rd19+92];
	xor.b32  	%r2257, %r2257, %r1654;
	ld.global.u32 	%r1655, [%rd19+96];
	xor.b32  	%r2164, %r2164, %r1655;
$L__BB2_180:
	and.b32  	%r1657, %r1619, 32;
	setp.eq.s32 	%p108, %r1657, 0;
	@%p108 bra 	$L__BB2_182;
	ld.global.u32 	%r1658, [%rd19+100];
	xor.b32  	%r2168, %r2168, %r1658;
	ld.global.u32 	%r1659, [%rd19+104];
	xor.b32  	%r2259, %r2259, %r1659;
	ld.global.u32 	%r1660, [%rd19+108];
	xor.b32  	%r2258, %r2258, %r1660;
	ld.global.u32 	%r1661, [%rd19+112];
	xor.b32  	%r2257, %r2257, %r1661;
	ld.global.u32 	%r1662, [%rd19+116];
	xor.b32  	%r2164, %r2164, %r1662;
$L__BB2_182:
	and.b32  	%r1664, %r1619, 64;
	setp.eq.s32 	%p109, %r1664, 0;
	@%p109 bra 	$L__BB2_184;
	ld.global.u32 	%r1665, [%rd19+120];
	xor.b32  	%r2168, %r2168, %r1665;
	ld.global.u32 	%r1666, [%rd19+124];
	xor.b32  	%r2259, %r2259, %r1666;
	ld.global.u32 	%r1667, [%rd19+128];
	xor.b32  	%r2258, %r2258, %r1667;
	ld.global.u32 	%r1668, [%rd19+132];
	xor.b32  	%r2257, %r2257, %r1668;
	ld.global.u32 	%r1669, [%rd19+136];
	xor.b32  	%r2164, %r2164, %r1669;
$L__BB2_184:
	and.b32  	%r1671, %r1619, 128;
	setp.eq.s32 	%p110, %r1671, 0;
	@%p110 bra 	$L__BB2_186;
	ld.global.u32 	%r1672, [%rd19+140];
	xor.b32  	%r2168, %r2168, %r1672;
	ld.global.u32 	%r1673, [%rd19+144];
	xor.b32  	%r2259, %r2259, %r1673;
	ld.global.u32 	%r1674, [%rd19+148];
	xor.b32  	%r2258, %r2258, %r1674;
	ld.global.u32 	%r1675, [%rd19+152];
	xor.b32  	%r2257, %r2257, %r1675;
	ld.global.u32 	%r1676, [%rd19+156];
	xor.b32  	%r2164, %r2164, %r1676;
$L__BB2_186:
	and.b32  	%r1678, %r1619, 256;
	setp.eq.s32 	%p111, %r1678, 0;
	@%p111 bra 	$L__BB2_188;
	ld.global.u32 	%r1679, [%rd19+160];
	xor.b32  	%r2168, %r2168, %r1679;
	ld.global.u32 	%r1680, [%rd19+164];
	xor.b32  	%r2259, %r2259, %r1680;
	ld.global.u32 	%r1681, [%rd19+168];
	xor.b32  	%r2258, %r2258, %r1681;
	ld.global.u32 	%r1682, [%rd19+172];
	xor.b32  	%r2257, %r2257, %r1682;
	ld.global.u32 	%r1683, [%rd19+176];
	xor.b32  	%r2164, %r2164, %r1683;
$L__BB2_188:
	and.b32  	%r1685, %r1619, 512;
	setp.eq.s32 	%p112, %r1685, 0;
	@%p112 bra 	$L__BB2_190;
	ld.global.u32 	%r1686, [%rd19+180];
	xor.b32  	%r2168, %r2168, %r1686;
	ld.global.u32 	%r1687, [%rd19+184];
	xor.b32  	%r2259, %r2259, %r1687;
	ld.global.u32 	%r1688, [%rd19+188];
	xor.b32  	%r2258, %r2258, %r1688;
	ld.global.u32 	%r1689, [%rd19+192];
	xor.b32  	%r2257, %r2257, %r1689;
	ld.global.u32 	%r1690, [%rd19+196];
	xor.b32  	%r2164, %r2164, %r1690;
$L__BB2_190:
	and.b32  	%r1692, %r1619, 1024;
	setp.eq.s32 	%p113, %r1692, 0;
	@%p113 bra 	$L__BB2_192;
	ld.global.u32 	%r1693, [%rd19+200];
	xor.b32  	%r2168, %r2168, %r1693;
	ld.global.u32 	%r1694, [%rd19+204];
	xor.b32  	%r2259, %r2259, %r1694;
	ld.global.u32 	%r1695, [%rd19+208];
	xor.b32  	%r2258, %r2258, %r1695;
	ld.global.u32 	%r1696, [%rd19+212];
	xor.b32  	%r2257, %r2257, %r1696;
	ld.global.u32 	%r1697, [%rd19+216];
	xor.b32  	%r2164, %r2164, %r1697;
$L__BB2_192:
	and.b32  	%r1699, %r1619, 2048;
	setp.eq.s32 	%p114, %r1699, 0;
	@%p114 bra 	$L__BB2_194;
	ld.global.u32 	%r1700, [%rd19+220];
	xor.b32  	%r2168, %r2168, %r1700;
	ld.global.u32 	%r1701, [%rd19+224];
	xor.b32  	%r2259, %r2259, %r1701;
	ld.global.u32 	%r1702, [%rd19+228];
	xor.b32  	%r2258, %r2258, %r1702;
	ld.global.u32 	%r1703, [%rd19+232];
	xor.b32  	%r2257, %r2257, %r1703;
	ld.global.u32 	%r1704, [%rd19+236];
	xor.b32  	%r2164, %r2164, %r1704;
$L__BB2_194:
	and.b32  	%r1706, %r1619, 4096;
	setp.eq.s32 	%p115, %r1706, 0;
	@%p115 bra 	$L__BB2_196;
	ld.global.u32 	%r1707, [%rd19+240];
	xor.b32  	%r2168, %r2168, %r1707;
	ld.global.u32 	%r1708, [%rd19+244];
	xor.b32  	%r2259, %r2259, %r1708;
	ld.global.u32 	%r1709, [%rd19+248];
	xor.b32  	%r2258, %r2258, %r1709;
	ld.global.u32 	%r1710, [%rd19+252];
	xor.b32  	%r2257, %r2257, %r1710;
	ld.global.u32 	%r1711, [%rd19+256];
	xor.b32  	%r2164, %r2164, %r1711;
$L__BB2_196:
	and.b32  	%r1713, %r1619, 8192;
	setp.eq.s32 	%p116, %r1713, 0;
	@%p116 bra 	$L__BB2_198;
	ld.global.u32 	%r1714, [%rd19+260];
	xor.b32  	%r2168, %r2168, %r1714;
	ld.global.u32 	%r1715, [%rd19+264];
	xor.b32  	%r2259, %r2259, %r1715;
	ld.global.u32 	%r1716, [%rd19+268];
	xor.b32  	%r2258, %r2258, %r1716;
	ld.global.u32 	%r1717, [%rd19+272];
	xor.b32  	%r2257, %r2257, %r1717;
	ld.global.u32 	%r1718, [%rd19+276];
	xor.b32  	%r2164, %r2164, %r1718;
$L__BB2_198:
	and.b32  	%r1720, %r1619, 16384;
	setp.eq.s32 	%p117, %r1720, 0;
	@%p117 bra 	$L__BB2_200;
	ld.global.u32 	%r1721, [%rd19+280];
	xor.b32  	%r2168, %r2168, %r1721;
	ld.global.u32 	%r1722, [%rd19+284];
	xor.b32  	%r2259, %r2259, %r1722;
	ld.global.u32 	%r1723, [%rd19+288];
	xor.b32  	%r2258, %r2258, %r1723;
	ld.global.u32 	%r1724, [%rd19+292];
	xor.b32  	%r2257, %r2257, %r1724;
	ld.global.u32 	%r1725, [%rd19+296];
	xor.b32  	%r2164, %r2164, %r1725;
$L__BB2_200:
	and.b32  	%r1727, %r1619, 32768;
	setp.eq.s32 	%p118, %r1727, 0;
	@%p118 bra 	$L__BB2_202;
	ld.global.u32 	%r1728, [%rd19+300];
	xor.b32  	%r2168, %r2168, %r1728;
	ld.global.u32 	%r1729, [%rd19+304];
	xor.b32  	%r2259, %r2259, %r1729;
	ld.global.u32 	%r1730, [%rd19+308];
	xor.b32  	%r2258, %r2258, %r1730;
	ld.global.u32 	%r1731, [%rd19+312];
	xor.b32  	%r2257, %r2257, %r1731;
	ld.global.u32 	%r1732, [%rd19+316];
	xor.b32  	%r2164, %r2164, %r1732;
$L__BB2_202:
	add.s32 	%r2255, %r2255, 16;
	setp.ne.s32 	%p119, %r2255, 32;
	@%p119 bra 	$L__BB2_170;
	mad.lo.s32 	%r1733, %r2249, -31, %r750;
	add.s32 	%r2249, %r1733, 1;
	setp.ne.s32 	%p120, %r2249, 5;
	@%p120 bra 	$L__BB2_169;
	st.local.u32 	[%rd2+4], %r2168;
	st.local.v2.u32 	[%rd2+8], {%r2259, %r2258};
	st.local.v2.u32 	[%rd2+16], {%r2257, %r2164};
	setp.ne.s64 	%p121, %rd16, 3;
	@%p121 bra 	$L__BB2_242;
	mov.b32 	%r2164, 0;
	mov.u32 	%r2349, %r2164;
	mov.u32 	%r2350, %r2164;
	mov.u32 	%r2351, %r2164;
	mov.u32 	%r2168, %r2164;
	mov.u32 	%r2341, %r2164;
$L__BB2_206:
	mul.wide.u32 	%rd55, %r2341, 4;
	add.s64 	%rd56, %rd2, %rd55;
	ld.local.u32 	%r925, [%rd56+4];
	shl.b32 	%r926, %r2341, 5;
	mov.b32 	%r2347, 0;
$L__BB2_207:
	.pragma "nounroll";
	shr.u32 	%r1736, %r925, %r2347;
	and.b32  	%r1737, %r1736, 1;
	setp.eq.b32 	%p122, %r1737, 1;
	not.pred 	%p123, %p122;
	add.s32 	%r1738, %r926, %r2347;
	mul.lo.s32 	%r1739, %r1738, 5;
	mul.wide.u32 	%rd57, %r1739, 4;
	add.s64 	%rd20, %rd17, %rd57;
	@%p123 bra 	$L__BB2_209;
	ld.global.u32 	%r1740, [%rd20];
	xor.b32  	%r2168, %r2168, %r1740;
	ld.global.u32 	%r1741, [%rd20+4];
	xor.b32  	%r2351, %r2351, %r1741;
	ld.global.u32 	%r1742, [%rd20+8];
	xor.b32  	%r2350, %r2350, %r1742;
	ld.global.u32 	%r1743, [%rd20+12];
	xor.b32  	%r2349, %r2349, %r1743;
	ld.global.u32 	%r1744, [%rd20+16];
	xor.b32  	%r2164, %r2164, %r1744;
$L__BB2_209:
	and.b32  	%r1746, %r1736, 2;
	setp.eq.s32 	%p124, %r1746, 0;
	@%p124 bra 	$L__BB2_211;
	ld.global.u32 	%r1747, [%rd20+20];
	xor.b32  	%r2168, %r2168, %r1747;
	ld.global.u32 	%r1748, [%rd20+24];
	xor.b32  	%r2351, %r2351, %r1748;
	ld.global.u32 	%r1749, [%rd20+28];
	xor.b32  	%r2350, %r2350, %r1749;
	ld.global.u32 	%r1750, [%rd20+32];
	xor.b32  	%r2349, %r2349, %r1750;
	ld.global.u32 	%r1751, [%rd20+36];
	xor.b32  	%r2164, %r2164, %r1751;
$L__BB2_211:
	and.b32  	%r1753, %r1736, 4;
	setp.eq.s32 	%p125, %r1753, 0;
	@%p125 bra 	$L__BB2_213;
	ld.global.u32 	%r1754, [%rd20+40];
	xor.b32  	%r2168, %r2168, %r1754;
	ld.global.u32 	%r1755, [%rd20+44];
	xor.b32  	%r2351, %r2351, %r1755;
	ld.global.u32 	%r1756, [%rd20+48];
	xor.b32  	%r2350, %r2350, %r1756;
	ld.global.u32 	%r1757, [%rd20+52];
	xor.b32  	%r2349, %r2349, %r1757;
	ld.global.u32 	%r1758, [%rd20+56];
	xor.b32  	%r2164, %r2164, %r1758;
$L__BB2_213:
	and.b32  	%r1760, %r1736, 8;
	setp.eq.s32 	%p126, %r1760, 0;
	@%p126 bra 	$L__BB2_215;
	ld.global.u32 	%r1761, [%rd20+60];
	xor.b32  	%r2168, %r2168, %r1761;
	ld.global.u32 	%r1762, [%rd20+64];
	xor.b32  	%r2351, %r2351, %r1762;
	ld.global.u32 	%r1763, [%rd20+68];
	xor.b32  	%r2350, %r2350, %r1763;
	ld.global.u32 	%r1764, [%rd20+72];
	xor.b32  	%r2349, %r2349, %r1764;
	ld.global.u32 	%r1765, [%rd20+76];
	xor.b32  	%r2164, %r2164, %r1765;
$L__BB2_215:
	and.b32  	%r1767, %r1736, 16;
	setp.eq.s32 	%p127, %r1767, 0;
	@%p127 bra 	$L__BB2_217;
	ld.global.u32 	%r1768, [%rd20+80];
	xor.b32  	%r2168, %r2168, %r1768;
	ld.global.u32 	%r1769, [%rd20+84];
	xor.b32  	%r2351, %r2351, %r1769;
	ld.global.u32 	%r1770, [%rd20+88];
	xor.b32  	%r2350, %r2350, %r1770;
	ld.global.u32 	%r1771, [%rd20+92];
	xor.b32  	%r2349, %r2349, %r1771;
	ld.global.u32 	%r1772, [%rd20+96];
	xor.b32  	%r2164, %r2164, %r1772;
$L__BB2_217:
	and.b32  	%r1774, %r1736, 32;
	setp.eq.s32 	%p128, %r1774, 0;
	@%p128 bra 	$L__BB2_219;
	ld.global.u32 	%r1775, [%rd20+100];
	xor.b32  	%r2168, %r2168, %r1775;
	ld.global.u32 	%r1776, [%rd20+104];
	xor.b32  	%r2351, %r2351, %r1776;
	ld.global.u32 	%r1777, [%rd20+108];
	xor.b32  	%r2350, %r2350, %r1777;
	ld.global.u32 	%r1778, [%rd20+112];
	xor.b32  	%r2349, %r2349, %r1778;
	ld.global.u32 	%r1779, [%rd20+116];
	xor.b32  	%r2164, %r2164, %r1779;
$L__BB2_219:
	and.b32  	%r1781, %r1736, 64;
	setp.eq.s32 	%p129, %r1781, 0;
	@%p129 bra 	$L__BB2_221;
	ld.global.u32 	%r1782, [%rd20+120];
	xor.b32  	%r2168, %r2168, %r1782;
	ld.global.u32 	%r1783, [%rd20+124];
	xor.b32  	%r2351, %r2351, %r1783;
	ld.global.u32 	%r1784, [%rd20+128];
	xor.b32  	%r2350, %r2350, %r1784;
	ld.global.u32 	%r1785, [%rd20+132];
	xor.b32  	%r2349, %r2349, %r1785;
	ld.global.u32 	%r1786, [%rd20+136];
	xor.b32  	%r2164, %r2164, %r1786;
$L__BB2_221:
	and.b32  	%r1788, %r1736, 128;
	setp.eq.s32 	%p130, %r1788, 0;
	@%p130 bra 	$L__BB2_223;
	ld.global.u32 	%r1789, [%rd20+140];
	xor.b32  	%r2168, %r2168, %r1789;
	ld.global.u32 	%r1790, [%rd20+144];
	xor.b32  	%r2351, %r2351, %r1790;
	ld.global.u32 	%r1791, [%rd20+148];
	xor.b32  	%r2350, %r2350, %r1791;
	ld.global.u32 	%r1792, [%rd20+152];
	xor.b32  	%r2349, %r2349, %r1792;
	ld.global.u32 	%r1793, [%rd20+156];
	xor.b32  	%r2164, %r2164, %r1793;
$L__BB2_223:
	and.b32  	%r1795, %r1736, 256;
	setp.eq.s32 	%p131, %r1795, 0;
	@%p131 bra 	$L__BB2_225;
	ld.global.u32 	%r1796, [%rd20+160];
	xor.b32  	%r2168, %r2168, %r1796;
	ld.global.u32 	%r1797, [%rd20+164];
	xor.b32  	%r2351, %r2351, %r1797;
	ld.global.u32 	%r1798, [%rd20+168];
	xor.b32  	%r2350, %r2350, %r1798;
	ld.global.u32 	%r1799, [%rd20+172];
	xor.b32  	%r2349, %r2349, %r1799;
	ld.global.u32 	%r1800, [%rd20+176];
	xor.b32  	%r2164, %r2164, %r1800;
$L__BB2_225:
	and.b32  	%r1802, %r1736, 512;
	setp.eq.s32 	%p132, %r1802, 0;
	@%p132 bra 	$L__BB2_227;
	ld.global.u32 	%r1803, [%rd20+180];
	xor.b32  	%r2168, %r2168, %r1803;
	ld.global.u32 	%r1804, [%rd20+184];
	xor.b32  	%r2351, %r2351, %r1804;
	ld.global.u32 	%r1805, [%rd20+188];
	xor.b32  	%r2350, %r2350, %r1805;
	ld.global.u32 	%r1806, [%rd20+192];
	xor.b32  	%r2349, %r2349, %r1806;
	ld.global.u32 	%r1807, [%rd20+196];
	xor.b32  	%r2164, %r2164, %r1807;
$L__BB2_227:
	and.b32  	%r1809, %r1736, 1024;
	setp.eq.s32 	%p133, %r1809, 0;
	@%p133 bra 	$L__BB2_229;
	ld.global.u32 	%r1810, [%rd20+200];
	xor.b32  	%r2168, %r2168, %r1810;
	ld.global.u32 	%r1811, [%rd20+204];
	xor.b32  	%r2351, %r2351, %r1811;
	ld.global.u32 	%r1812, [%rd20+208];
	xor.b32  	%r2350, %r2350, %r1812;
	ld.global.u32 	%r1813, [%rd20+212];
	xor.b32  	%r2349, %r2349, %r1813;
	ld.global.u32 	%r1814, [%rd20+216];
	xor.b32  	%r2164, %r2164, %r1814;
$L__BB2_229:
	and.b32  	%r1816, %r1736, 2048;
	setp.eq.s32 	%p134, %r1816, 0;
	@%p134 bra 	$L__BB2_231;
	ld.global.u32 	%r1817, [%rd20+220];
	xor.b32  	%r2168, %r2168, %r1817;
	ld.global.u32 	%r1818, [%rd20+224];
	xor.b32  	%r2351, %r2351, %r1818;
	ld.global.u32 	%r1819, [%rd20+228];
	xor.b32  	%r2350, %r2350, %r1819;
	ld.global.u32 	%r1820, [%rd20+232];
	xor.b32  	%r2349, %r2349, %r1820;
	ld.global.u32 	%r1821, [%rd20+236];
	xor.b32  	%r2164, %r2164, %r1821;
$L__BB2_231:
	and.b32  	%r1823, %r1736, 4096;
	setp.eq.s32 	%p135, %r1823, 0;
	@%p135 bra 	$L__BB2_233;
	ld.global.u32 	%r1824, [%rd20+240];
	xor.b32  	%r2168, %r2168, %r1824;
	ld.global.u32 	%r1825, [%rd20+244];
	xor.b32  	%r2351, %r2351, %r1825;
	ld.global.u32 	%r1826, [%rd20+248];
	xor.b32  	%r2350, %r2350, %r1826;
	ld.global.u32 	%r1827, [%rd20+252];
	xor.b32  	%r2349, %r2349, %r1827;
	ld.global.u32 	%r1828, [%rd20+256];
	xor.b32  	%r2164, %r2164, %r1828;
$L__BB2_233:
	and.b32  	%r1830, %r1736, 8192;
	setp.eq.s32 	%p136, %r1830, 0;
	@%p136 bra 	$L__BB2_235;
	ld.global.u32 	%r1831, [%rd20+260];
	xor.b32  	%r2168, %r2168, %r1831;
	ld.global.u32 	%r1832, [%rd20+264];
	xor.b32  	%r2351, %r2351, %r1832;
	ld.global.u32 	%r1833, [%rd20+268];
	xor.b32  	%r2350, %r2350, %r1833;
	ld.global.u32 	%r1834, [%rd20+272];
	xor.b32  	%r2349, %r2349, %r1834;
	ld.global.u32 	%r1835, [%rd20+276];
	xor.b32  	%r2164, %r2164, %r1835;
$L__BB2_235:
	and.b32  	%r1837, %r1736, 16384;
	setp.eq.s32 	%p137, %r1837, 0;
	@%p137 bra 	$L__BB2_237;
	ld.global.u32 	%r1838, [%rd20+280];
	xor.b32  	%r2168, %r2168, %r1838;
	ld.global.u32 	%r1839, [%rd20+284];
	xor.b32  	%r2351, %r2351, %r1839;
	ld.global.u32 	%r1840, [%rd20+288];
	xor.b32  	%r2350, %r2350, %r1840;
	ld.global.u32 	%r1841, [%rd20+292];
	xor.b32  	%r2349, %r2349, %r1841;
	ld.global.u32 	%r1842, [%rd20+296];
	xor.b32  	%r2164, %r2164, %r1842;
$L__BB2_237:
	and.b32  	%r1844, %r1736, 32768;
	setp.eq.s32 	%p138, %r1844, 0;
	@%p138 bra 	$L__BB2_239;
	ld.global.u32 	%r1845, [%rd20+300];
	xor.b32  	%r2168, %r2168, %r1845;
	ld.global.u32 	%r1846, [%rd20+304];
	xor.b32  	%r2351, %r2351, %r1846;
	ld.global.u32 	%r1847, [%rd20+308];
	xor.b32  	%r2350, %r2350, %r1847;
	ld.global.u32 	%r1848, [%rd20+312];
	xor.b32  	%r2349, %r2349, %r1848;
	ld.global.u32 	%r1849, [%rd20+316];
	xor.b32  	%r2164, %r2164, %r1849;
$L__BB2_239:
	add.s32 	%r2347, %r2347, 16;
	setp.ne.s32 	%p139, %r2347, 32;
	@%p139 bra 	$L__BB2_207;
	mad.lo.s32 	%r1850, %r2341, -31, %r926;
	add.s32 	%r2341, %r1850, 1;
	setp.ne.s32 	%p140, %r2341, 5;
	@%p140 bra 	$L__BB2_206;
	st.local.u32 	[%rd2+4], %r2168;
	st.local.v2.u32 	[%rd2+8], {%r2351, %r2350};
	st.local.v2.u32 	[%rd2+16], {%r2349, %r2164};
$L__BB2_242:
	shr.u64 	%rd59, %rd15, 2;
	add.s32 	%r2151, %r2151, 1;
	setp.gt.u64 	%p141, %rd15, 3;
	@%p141 bra 	$L__BB2_130;
$L__BB2_243:
	shr.u32 	%r1851, %r2168, 2;
	xor.b32  	%r1852, %r1851, %r2168;
	shl.b32 	%r1853, %r2164, 4;
	shl.b32 	%r1854, %r1852, 1;
	xor.b32  	%r1855, %r1854, %r1853;
	xor.b32  	%r1856, %r1855, %r1852;
	xor.b32  	%r1857, %r1856, %r2164;
	add.s32 	%r1858, %r561, %r1857;
	cvt.u16.u32 	%rs8, %r1858;
	add.s16 	%rs9, %rs8, 1;
	and.b16  	%rs10, %rs9, 3;
	add.s16 	%rs11, %rs10, 49;
	st.global.u8 	[%rd4], %rs11;
$L__BB2_244:
	ret;

}
	// .globl	_Z17bloquesEspecialesPcS_iiPiS0_iii
.visible .entry _Z17bloquesEspecialesPcS_iiPiS0_iii(
	.param .u64 .ptr .align 1 _Z17bloquesEspecialesPcS_iiPiS0_iii_param_0,
	.param .u64 .ptr .align 1 _Z17bloquesEspecialesPcS_iiPiS0_iii_param_1,
	.param .u32 _Z17bloquesEspecialesPcS_iiPiS0_iii_param_2,
	.param .u32 _Z17bloquesEspecialesPcS_iiPiS0_iii_param_3,
	.param .u64 .ptr .align 1 _Z17bloquesEspecialesPcS_iiPiS0_iii_param_4,
	.param .u64 .ptr .align 1 _Z17bloquesEspecialesPcS_iiPiS0_iii_param_5,
	.param .u32 _Z17bloquesEspecialesPcS_iiPiS0_iii_param_6,
	.param .u32 _Z17bloquesEspecialesPcS_iiPiS0_iii_param_7,
	.param .u32 _Z17bloquesEspecialesPcS_iiPiS0_iii_param_8
)
{
	.local .align 8 .b8 	__local_depot3[8];
	.reg .b64 	%SP;
	.reg .b64 	%SPL;
	.reg .pred 	%p<19>;
	.reg .b16 	%rs<12>;
	.reg .b32 	%r<33>;
	.reg .b32 	%f<5>;
	.reg .b64 	%rd<28>;
	.reg .b64 	%fd<7>;

	mov.u64 	%SPL, __local_depot3;
	cvta.local.u64 	%SP, %SPL;
	ld.param.u64 	%rd5, [_Z17bloquesEspecialesPcS_iiPiS0_iii_param_0];
	ld.param.u64 	%rd6, [_Z17bloquesEspecialesPcS_iiPiS0_iii_param_1];
	ld.param.u32 	%r4, [_Z17bloquesEspecialesPcS_iiPiS0_iii_param_2];
	ld.param.u32 	%r5, [_Z17bloquesEspecialesPcS_iiPiS0_iii_param_3];
	ld.param.u64 	%rd7, [_Z17bloquesEspecialesPcS_iiPiS0_iii_param_4];
	ld.param.u64 	%rd8, [_Z17bloquesEspecialesPcS_iiPiS0_iii_param_5];
	ld.param.u32 	%r7, [_Z17bloquesEspecialesPcS_iiPiS0_iii_param_6];
	ld.param.u32 	%r8, [_Z17bloquesEspecialesPcS_iiPiS0_iii_param_7];
	ld.param.u32 	%r6, [_Z17bloquesEspecialesPcS_iiPiS0_iii_param_8];
	cvta.to.global.u64 	%rd1, %rd7;
	cvta.to.global.u64 	%rd2, %rd8;
	cvta.to.global.u64 	%rd3, %rd6;
	mov.u32 	%r9, %ctaid.y;
	mov.u32 	%r10, %ntid.y;
	mov.u32 	%r11, %tid.y;
	mad.lo.s32 	%r1, %r9, %r10, %r11;
	mov.u32 	%r12, %ctaid.x;
	mov.u32 	%r13, %ntid.x;
	mov.u32 	%r14, %tid.x;
	mad.lo.s32 	%r2, %r12, %r13, %r14;
	mad.lo.s32 	%r3, %r8, %r1, %r2;
	setp.ge.s32 	%p1, %r1, %r7;
	setp.ge.s32 	%p2, %r2, %r8;
	or.pred  	%p3, %p1, %p2;
	@%p3 bra 	$L__BB3_23;
	cvta.to.global.u64 	%rd9, %rd5;
	cvt.s64.s32 	%rd10, %r6;
	add.s64 	%rd11, %rd9, %rd10;
	ld.global.u8 	%rs3, [%rd11];
	setp.eq.s16 	%p4, %rs3, 84;
	cvt.s64.s32 	%rd12, %r3;
	add.s64 	%rd13, %rd9, %rd12;
	ld.global.u8 	%rs1, [%rd13];
	add.s64 	%rd4, %rd3, %rd12;
	st.global.u8 	[%rd4], %rs1;
	@%p4 bra 	$L__BB3_15;
	setp.eq.s16 	%p5, %rs3, 82;
	@%p5 bra 	$L__BB3_19;
	setp.ne.s16 	%p6, %rs3, 66;
	@%p6 bra 	$L__BB3_23;
	setp.ne.s32 	%p12, %r3, %r6;
	@%p12 bra 	$L__BB3_6;
	mov.u64 	%rd22, $str;
	cvta.global.u64 	%rd23, %rd22;
	{ // callseq 11, 0
	.param .b64 param0;
	st.param.b64 	[param0], %rd23;
	.param .b64 param1;
	st.param.b64 	[param1], 0;
	.param .b32 retval0;
	call.uni (retval0), 
	vprintf, 
	(
	param0, 
	param1
	);
	ld.param.b32 	%r23, [retval0];
	} // callseq 11
$L__BB3_6:
	ld.global.u32 	%r25, [%rd2];
	and.b32  	%r26, %r25, 1;
	setp.eq.b32 	%p13, %r26, 1;
	not.pred 	%p14, %p13;
	@%p14 bra 	$L__BB3_11;
	setp.ne.s32 	%p15, %r3, %r6;
	@%p15 bra 	$L__BB3_9;
	mov.u64 	%rd24, $str$1;
	cvta.global.u64 	%rd25, %rd24;
	{ // callseq 12, 0
	.param .b64 param0;
	st.param.b64 	[param0], %rd25;
	.param .b64 param1;
	st.param.b64 	[param1], 0;
	.param .b32 retval0;
	call.uni (retval0), 
	vprintf, 
	(
	param0, 
	param1
	);
	ld.param.b32 	%r27, [retval0];
	} // callseq 12
$L__BB3_9:
	setp.ne.s32 	%p16, %r1, %r4;
	@%p16 bra 	$L__BB3_23;
	mov.b16 	%rs10, 88;
	st.global.u8 	[%rd4], %rs10;
	atom.global.add.u32 	%r29, [%rd1], 1;
	bra.uni 	$L__BB3_23;
$L__BB3_11:
	setp.ne.s32 	%p17, %r3, %r6;
	@%p17 bra 	$L__BB3_13;
	mov.u64 	%rd26, $str$2;
	cvta.global.u64 	%rd27, %rd26;
	{ // callseq 13, 0
	.param .b64 param0;
	st.param.b64 	[param0], %rd27;
	.param .b64 param1;
	st.param.b64 	[param1], 0;
	.param .b32 retval0;
	call.uni (retval0), 
	vprintf, 
	(
	param0, 
	param1
	);
	ld.param.b32 	%r30, [retval0];
	} // callseq 13
$L__BB3_13:
	setp.ne.s32 	%p18, %r2, %r5;
	@%p18 bra 	$L__BB3_23;
	mov.b16 	%rs11, 88;
	st.global.u8 	[%rd4], %rs11;
	atom.global.add.u32 	%r32, [%rd1], 1;
	bra.uni 	$L__BB3_23;
$L__BB3_15:
	cvt.rn.f64.u32 	%fd1, %r2;
	cvt.rn.f64.s32 	%fd2, %r5;
	sub.f64 	%fd3, %fd1, %fd2;
	cvt.rn.f32.f64 	%f1, %fd3;
	abs.f32 	%f2, %f1;
	setp.geu.f32 	%p9, %f2, 0f40800000;
	@%p9 bra 	$L__BB3_23;
	cvt.rn.f64.u32 	%fd4, %r1;
	cvt.rn.f64.s32 	%fd5, %r4;
	sub.f64 	%fd6, %fd4, %fd5;
	cvt.rn.f32.f64 	%f3, %fd6;
	abs.f32 	%f4, %f3;
	setp.geu.f32 	%p10, %f4, 0f40800000;
	@%p10 bra 	$L__BB3_23;
	mov.b16 	%rs9, 88;
	st.global.u8 	[%rd4], %rs9;
	atom.global.add.u32 	%r20, [%rd1], 1;
	setp.ne.s32 	%p11, %r3, %r6;
	@%p11 bra 	$L__BB3_23;
	mov.u64 	%rd20, $str$3;
	cvta.global.u64 	%rd21, %rd20;
	{ // callseq 10, 0
	.param .b64 param0;
	st.param.b64 	[param0], %rd21;
	.param .b64 param1;
	st.param.b64 	[param1], 0;
	.param .b32 retval0;
	call.uni (retval0), 
	vprintf, 
	(
	param0, 
	param1
	);
	ld.param.b32 	%r21, [retval0];
	} // callseq 10
	bra.uni 	$L__BB3_23;
$L__BB3_19:
	ld.global.u8 	%rs4, [%rd2];
	add.s16 	%rs2, %rs4, 48;
	and.b16  	%rs5, %rs2, 255;
	setp.ne.s16 	%p7, %rs1, %rs5;
	@%p7 bra 	$L__BB3_21;
	mov.b16 	%rs7, 88;
	st.global.u8 	[%rd4], %rs7;
	atom.global.add.u32 	%r15, [%rd1], 1;
$L__BB3_21:
	setp.ne.s32 	%p8, %r3, %r6;
	@%p8 bra 	$L__BB3_23;
	add.s64 	%rd15, %rd3, %rd10;
	mov.b16 	%rs8, 88;
	st.global.u8 	[%rd15], %rs8;
	cvt.u32.u16 	%r16, %rs2;
	cvt.s32.s8 	%r17, %r16;
	add.u64 	%rd16, %SP, 0;
	add.u64 	%rd17, %SPL, 0;
	st.local.u32 	[%rd17], %r17;
	mov.u64 	%rd18, $str$4;
	cvta.global.u64 	%rd19, %rd18;
	{ // callseq 9, 0
	.param .b64 param0;
	st.param.b64 	[param0], %rd19;
	.param .b64 param1;
	st.param.b64 	[param1], %rd16;
	.param .b32 retval0;
	call.uni (retval0), 
	vprintf, 
	(
	param0, 
	param1
	);
	ld.param.b32 	%r18, [retval0];
	} // callseq 9
$L__BB3_23:
	ret;

}
	// .globl	_Z15contar_borradosPcPii
.visible .entry _Z15contar_borradosPcPii(
	.param .u64 .ptr .align 1 _Z15contar_borradosPcPii_param_0,
	.param .u64 .ptr .align 1 _Z15contar_borradosPcPii_param_1,
	.param .u32 _Z15contar_borradosPcPii_param_2
)
{
	.reg .pred 	%p<2>;
	.reg .b16 	%rs<2>;
	.reg .b32 	%r<12>;
	.reg .b64 	%rd<7>;

	ld.param.u64 	%rd2, [_Z15contar_borradosPcPii_param_0];
	ld.param.u64 	%rd1, [_Z15contar_borradosPcPii_param_1];
	ld.param.u32 	%r1, [_Z15contar_borradosPcPii_param_2];
	cvta.to.global.u64 	%rd3, %rd2;
	mov.u32 	%r2, %ctaid.y;
	mov.u32 	%r3, %ntid.y;
	mov.u32 	%r4, %tid.y;
	mad.lo.s32 	%r5, %r2, %r3, %r4;
	mov.u32 	%r6, %ctaid.x;
	mov.u32 	%r7, %ntid.x;
	mov.u32 	%r8, %tid.x;
	mad.lo.s32 	%r9, %r6, %r7, %r8;
	mad.lo.s32 	%r10, %r1, %r5, %r9;
	cvt.s64.s32 	%rd4, %r10;
	add.s64 	%rd5, %rd3, %rd4;
	ld.global.u8 	%rs1, [%rd5];
	setp.ne.s16 	%p1, %rs1, 88;
	@%p1 bra 	$L__BB4_2;
	cvta.to.global.u64 	%rd6, %rd1;
	atom.global.add.u32 	%r11, [%rd6], 1;
$L__BB4_2:
	ret;

}


// ===== COMPILED SASS (sm_100) =====

	.target	sm_100

	.elftype	@"ET_EXEC"


//--------------------- .note.nv.tkinfo           --------------------------
	.section	.note.nv.tkinfo,"",@"SHT_NOTE"
	.sectionflags	@"SHF_NOTE_NV_TKINFO"
	.tkinfo
        /*0018*/ 	.word	0x00000002
        /*0030*/ 	.string	""
        /*0030*/ 	.string	"ptxas"
        /*0030*/ 	.string	"Cuda compilation tools, release 13.0, V13.0.88"
        /*0030*/ 	.string	"Build cuda_13.0.r13.0/compiler.36424714_0"
        /*0030*/ 	.string	"-arch sm_100 -m 64 "



//--------------------- .note.nv.cuinfo           --------------------------
	.section	.note.nv.cuinfo,"",@"SHT_NOTE"
	.sectionflags	@"SHF_NOTE_NV_CUINFO"
        /*0018*/ 	.short	0x0002
        /*001a*/ 	.short	0x0064
        /*001c*/ 	.short	0x0082
	.zero		2


//--------------------- .nv.info                  --------------------------
	.section	.nv.info,"",@"SHT_CUDA_INFO"
	.align	4


	//----- nvinfo : EIATTR_REGCOUNT
	.align		4
        /*0000*/ 	.byte	0x04, 0x2f
        /*0002*/ 	.short	(.L_15 - .L_14)
	.align		4
.L_14:
        /*0004*/ 	.word	index@(_Z17encontrar_caminosPcS_iiiii)
        /*0008*/ 	.word	0x00000038


	//----- nvinfo : EIATTR_FRAME_SIZE
	.align		4
.L_15:
        /*000c*/ 	.byte	0x04, 0x11
        /*000e*/ 	.short	(.L_17 - .L_16)
	.align		4
.L_16:
        /*0010*/ 	.word	index@($_Z17encontrar_caminosPcS_iiiii$_Z13buscar_caminoPciiPiS0_S0_S0_ii)
        /*0014*/ 	.word	0x00000010


	//----- nvinfo : EIATTR_FRAME_SIZE
	.align		4
.L_17:
        /*0018*/ 	.byte	0x04, 0x11
        /*001a*/ 	.short	(.L_19 - .L_18)
	.align		4
.L_18:
        /*001c*/ 	.word	index@(_Z17encontrar_caminosPcS_iiiii)
        /*0020*/ 	.word	0x00000010


	//----- nvinfo : EIATTR_REGCOUNT
	.align		4
.L_19:
        /*0024*/ 	.byte	0x04, 0x2f
        /*0026*/ 	.short	(.L_21 - .L_20)
	.align		4
.L_20:
        /*0028*/ 	.word	index@(_Z17recolocar_tableroPcS_Piii)
        /*002c*/ 	.word	0x0000001f


	//----- nvinfo : EIATTR_FRAME_SIZE
	.align		4
.L_21:
        /*0030*/ 	.byte	0x04, 0x11
        /*0032*/ 	.short	(.L_23 - .L_22)
	.align		4
.L_22:
        /*0034*/ 	.word	index@(_Z17recolocar_tableroPcS_Piii)
        /*0038*/ 	.word	0x00000030


	//----- nvinfo : EIATTR_REGCOUNT
	.align		4
.L_23:
        /*003c*/ 	.byte	0x04, 0x2f
        /*003e*/ 	.short	(.L_25 - .L_24)
	.align		4
.L_24:
        /*0040*/ 	.word	index@(_Z17bloquesEspecialesPcS_iiPiS0_iii)
        /*0044*/ 	.word	0x00000019


	//----- nvinfo : EIATTR_FRAME_SIZE
	.align		4
.L_25:
        /*0048*/ 	.byte	0x04, 0x11
        /*004a*/ 	.short	(.L_27 - .L_26)
	.align		4
.L_26:
        /*004c*/ 	.word	index@(_Z17bloquesEspecialesPcS_iiPiS0_iii)
        /*0050*/ 	.word	0x00000008


	//----- nvinfo : EIATTR_REGCOUNT
	.align		4
.L_27:
        /*0054*/ 	.byte	0x04, 0x2f
        /*0056*/ 	.short	(.L_29 - .L_28)
	.align		4
.L_28:
        /*0058*/ 	.word	index@(_Z15contar_borradosPcPii)
        /*005c*/ 	.word	0x00000008


	//----- nvinfo : EIATTR_FRAME_SIZE
	.align		4
.L_29:
        /*0060*/ 	.byte	0x04, 0x11
        /*0062*/ 	.short	(.L_31 - .L_30)
	.align		4
.L_30:
        /*0064*/ 	.word	index@(_Z15contar_borradosPcPii)
        /*0068*/ 	.word	0x00000000


	//----- nvinfo : EIATTR_MIN_STACK_SIZE
	.align		4
.L_31:
        /*006c*/ 	.byte	0x04, 0x12
        /*006e*/ 	.short	(.L_33 - .L_32)
	.align		4
.L_32:
        /*0070*/ 	.word	index@(_Z15contar_borradosPcPii)
        /*0074*/ 	.word	0x00000000


	//----- nvinfo : EIATTR_MIN_STACK_SIZE
	.align		4
.L_33:
        /*0078*/ 	.byte	0x04, 0x12
        /*007a*/ 	.short	(.L_35 - .L_34)
	.align		4
.L_34:
        /*007c*/ 	.word	index@(_Z17bloquesEspecialesPcS_iiPiS0_iii)
        /*0080*/ 	.word	0x00000008


	//----- nvinfo : EIATTR_MIN_STACK_SIZE
	.align		4
.L_35:
        /*0084*/ 	.byte	0x04, 0x12
        /*0086*/ 	.short	(.L_37 - .L_36)
	.align		4
.L_36:
        /*0088*/ 	.word	index@(_Z17recolocar_tableroPcS_Piii)
        /*008c*/ 	.word	0x00000030


	//----- nvinfo : EIATTR_MIN_STACK_SIZE
	.align		4
.L_37:
        /*0090*/ 	.byte	0x04, 0x12
        /*0092*/ 	.short	(.L_39 - .L_38)
	.align		4
.L_38:
        /*0094*/ 	.word	index@(_Z17encontrar_caminosPcS_iiiii)
        /*0098*/ 	.word	0x00000010
.L_39:


//--------------------- .nv.compat                --------------------------
	.section	.nv.compat,"",@"SHT_CUDA_COMPAT_INFO"
	.align	4
        /*0000*/ 	.byte	0x02, 0x09, 0x00, 0x00, 0x02, 0x02, 0x01, 0x00, 0x02, 0x05, 0x05, 0x00, 0x03, 0x07, 0x01, 0x01
        /*0010*/ 	.byte	0x02, 0x03, 0x00, 0x00, 0x02, 0x06, 0x01, 0x00, 0x04, 0x0b, 0x08, 0x00, 0x01, 0x00, 0x00, 0x00
        /*0020*/ 	.byte	0x00, 0x00, 0x00, 0x00


//--------------------- .nv.info._Z15contar_borradosPcPii --------------------------
	.section	.nv.info._Z15contar_borradosPcPii,"",@"SHT_CUDA_INFO"
	.sectionflags	@""
	.align	4


	//----- nvinfo : EIATTR_CUDA_API_VERSION
	.align		4
        /*0000*/ 	.byte	0x04, 0x37
        /*0002*/ 	.short	(.L_41 - .L_40)
.L_40:
        /*0004*/ 	.word	0x00000082


	//----- nvinfo : EIATTR_KPARAM_INFO
	.align		4
.L_41:
        /*0008*/ 	.byte	0x04, 0x17
        /*000a*/ 	.short	(.L_43 - .L_42)
.L_42:
        /*000c*/ 	.word	0x00000000
        /*0010*/ 	.short	0x0002
        /*0012*/ 	.short	0x0010
        /*0014*/ 	.byte	0x00, 0xf0, 0x11, 0x00


	//----- nvinfo : EIATTR_KPARAM_INFO
	.align		4
.L_43:
        /*0018*/ 	.byte	0x04, 0x17
        /*001a*/ 	.short	(.L_45 - .L_44)
.L_44:
        /*001c*/ 	.word	0x00000000
        /*0020*/ 	.short	0x0001
        /*0022*/ 	.short	0x0008
        /*0024*/ 	.byte	0x00, 0xf5, 0x21, 0x00


	//----- nvinfo : EIATTR_KPARAM_INFO
	.align		4
.L_45:
        /*0028*/ 	.byte	0x04, 0x17
        /*002a*/ 	.short	(.L_47 - .L_46)
.L_46:
        /*002c*/ 	.word	0x00000000
        /*0030*/ 	.short	0x0000
        /*0032*/ 	.short	0x0000
        /*0034*/ 	.byte	0x00, 0xf5, 0x21, 0x00


	//----- nvinfo : EIATTR_SPARSE_MMA_MASK
	.align		4
.L_47:
        /*0038*/ 	.byte	0x03, 0x50
        /*003a*/ 	.short	0x0000


	//----- nvinfo : EIATTR_MAXREG_COUNT
	.align		4
        /*003c*/ 	.byte	0x03, 0x1b
        /*003e*/ 	.short	0x00ff


	//----- nvinfo : EIATTR_MERCURY_ISA_VERSION
	.align		4
        /*0040*/ 	.byte	0x03, 0x5f
        /*0042*/ 	.short	0x0101


	//----- nvinfo : EIATTR_INT_WARP_WIDE_INSTR_OFFSETS
	.align		4
        /*0044*/ 	.byte	0x04, 0x31
        /*0046*/ 	.short	(.L_49 - .L_48)


	//   ....[0]....
.L_48:
        /*0048*/ 	.word	0x00000140


	//----- nvinfo : EIATTR_VRC_CTA_INIT_COUNT
	.align		4
.L_49:
        /*004c*/ 	.byte	0x02, 0x4a
	.zero		1
	.zero		1


	//----- nvinfo : EIATTR_EXIT_INSTR_OFFSETS
	.align		4
        /*0050*/ 	.byte	0x04, 0x1c
        /*0052*/ 	.short	(.L_51 - .L_50)


	//   ....[0]....
.L_50:
        /*0054*/ 	.word	0x00000110


	//   ....[1]....
        /*0058*/ 	.word	0x00000190


	//----- nvinfo : EIATTR_CBANK_PARAM_SIZE
	.align		4
.L_51:
        /*005c*/ 	.byte	0x03, 0x19
        /*005e*/ 	.short	0x0014


	//----- nvinfo : EIATTR_PARAM_CBANK
	.align		4
        /*0060*/ 	.byte	0x04, 0x0a
        /*0062*/ 	.short	(.L_53 - .L_52)
	.align		4
.L_52:
        /*0064*/ 	.word	index@(.nv.constant0._Z15contar_borradosPcPii)
        /*0068*/ 	.short	0x0380
        /*006a*/ 	.short	0x0014


	//----- nvinfo : EIATTR_SW_WAR
	.align		4
.L_53:
        /*006c*/ 	.byte	0x04, 0x36
        /*006e*/ 	.short	(.L_55 - .L_54)
.L_54:
        /*0070*/ 	.word	0x00000008
.L_55:


//--------------------- .nv.info._Z17bloquesEspecialesPcS_iiPiS0_iii --------------------------
	.section	.nv.info._Z17bloquesEspecialesPcS_iiPiS0_iii,"",@"SHT_CUDA_INFO"
	.sectionflags	@""
	.align	4


	//----- nvinfo : EIATTR_CUDA_API_VERSION
	.align		4
        /*0000*/ 	.byte	0x04, 0x37
        /*0002*/ 	.short	(.L_57 - .L_56)
.L_56:
        /*0004*/ 	.word	0x00000082


	//----- nvinfo : EIATTR_KPARAM_INFO
	.align		4
.L_57:
        /*0008*/ 	.byte	0x04, 0x17
        /*000a*/ 	.short	(.L_59 - .L_58)
.L_58:
        /*000c*/ 	.word	0x00000000
        /*0010*/ 	.short	0x0008
        /*0012*/ 	.short	0x0030
        /*0014*/ 	.byte	0x00, 0xf0, 0x11, 0x00


	//----- nvinfo : EIATTR_KPARAM_INFO
	.align		4
.L_59:
        /*0018*/ 	.byte	0x04, 0x17
        /*001a*/ 	.short	(.L_61 - .L_60)
.L_60:
        /*001c*/ 	.word	0x00000000
        /*0020*/ 	.short	0x0007
        /*0022*/ 	.short	0x002c
        /*0024*/ 	.byte	0x00, 0xf0, 0x11, 0x00


	//----- nvinfo : EIATTR_KPARAM_INFO
	.align		4
.L_61:
        /*0028*/ 	.byte	0x04, 0x17
        /*002a*/ 	.short	(.L_63 - .L_62)
.L_62:
        /*002c*/ 	.word	0x00000000
        /*0030*/ 	.short	0x0006
        /*0032*/ 	.short	0x0028
        /*0034*/ 	.byte	0x00, 0xf0, 0x11, 0x00


	//----- nvinfo : EIATTR_KPARAM_INFO
	.align		4
.L_63:
        /*0038*/ 	.byte	0x04, 0x17
        /*003a*/ 	.short	(.L_65 - .L_64)
.L_64:
        /*003c*/ 	.word	0x00000000
        /*0040*/ 	.short	0x0005
        /*0042*/ 	.short	0x0020
        /*0044*/ 	.byte	0x00, 0xf5, 0x21, 0x00


	//----- nvinfo : EIATTR_KPARAM_INFO
	.align		4
.L_65:
        /*0048*/ 	.byte	0x04, 0x17
        /*004a*/ 	.short	(.L_67 - .L_66)
.L_66:
        /*004c*/ 	.word	0x00000000
        /*0050*/ 	.short	0x0004
        /*0052*/ 	.short	0x0018
        /*0054*/ 	.byte	0x00, 0xf5, 0x21, 0x00


	//----- nvinfo : EIATTR_KPARAM_INFO
	.align		4
.L_67:
        /*0058*/ 	.byte	0x04, 0x17
        /*005a*/ 	.short	(.L_69 - .L_68)
.L_68:
        /*005c*/ 	.word	0x00000000
        /*0060*/ 	.short	0x0003
        /*0062*/ 	.short	0x0014
        /*0064*/ 	.byte	0x00, 0xf0, 0x11, 0x00


	//----- nvinfo : EIATTR_KPARAM_INFO
	.align		4
.L_69:
        /*0068*/ 	.byte	0x04, 0x17
        /*006a*/ 	.short	(.L_71 - .L_70)
.L_70:
        /*006c*/ 	.word	0x00000000
        /*0070*/ 	.short	0x0002
        /*0072*/ 	.short	0x0010
        /*0074*/ 	.byte	0x00, 0xf0, 0x11, 0x00


	//----- nvinfo : EIATTR_KPARAM_INFO
	.align		4
.L_71:
        /*0078*/ 	.byte	0x04, 0x17
        /*007a*/ 	.short	(.L_73 - .L_72)
.L_72:
        /*007c*/ 	.word	0x00000000
        /*0080*/ 	.short	0x0001
        /*0082*/ 	.short	0x0008
        /*0084*/ 	.byte	0x00, 0xf5, 0x21, 0x00


	//----- nvinfo : EIATTR_KPARAM_INFO
	.align		4
.L_73:
        /*0088*/ 	.byte	0x04, 0x17
        /*008a*/ 	.short	(.L_75 - .L_74)
.L_74:
        /*008c*/ 	.word	0x00000000
        /*0090*/ 	.short	0x0000
        /*0092*/ 	.short	0x0000
        /*0094*/ 	.byte	0x00, 0xf5, 0x21, 0x00


	//----- nvinfo : EIATTR_SPARSE_MMA_MASK
	.align		4
.L_75:
        /*0098*/ 	.byte	0x03, 0x50
        /*009a*/ 	.short	0x0000


	//----- nvinfo : EIATTR_MAXREG_COUNT
	.align		4
        /*009c*/ 	.byte	0x03, 0x1b
        /*009e*/ 	.short	0x00ff


	//----- nvinfo : EIATTR_EXTERNS
	.align		4
        /*00a0*/ 	.byte	0x04, 0x0f
        /*00a2*/ 	.short	(.L_77 - .L_76)


	//   ....[0]....
	.align		4
.L_76:
        /*00a4*/ 	.word	index@(vprintf)


	//----- nvinfo : EIATTR_MERCURY_ISA_VERSION
	.align		4
.L_77:
        /*00a8*/ 	.byte	0x03, 0x5f
        /*00aa*/ 	.short	0x0101


	//----- nvinfo : EIATTR_INT_WARP_WIDE_INSTR_OFFSETS
	.align		4
        /*00ac*/ 	.byte	0x04, 0x31
        /*00ae*/ 	.short	(.L_79 - .L_78)


	//   ....[0]....
.L_78:
        /*00b0*/ 	.word	0x000004c0


	//   ....[1]....
        /*00b4*/ 	.word	0x00000740


	//   ....[2]....
        /*00b8*/ 	.word	0x000009d0


	//----- nvinfo : EIATTR_VRC_CTA_INIT_COUNT
	.align		4
.L_79:
        /*00bc*/ 	.byte	0x02, 0x4a
	.zero		1
	.zero		1


	//----- nvinfo : EIATTR_SYSCALL_OFFSETS
	.align		4
        /*00c0*/ 	.byte	0x04, 0x46
        /*00c2*/ 	.short	(.L_81 - .L_80)


	//   ....[0]....
.L_80:
        /*00c4*/ 	.word	0x00000330


	//   ....[1]....
        /*00c8*/ 	.word	0x00000450


	//   ....[2]....
        /*00cc*/ 	.word	0x000005f0


	//   ....[3]....
        /*00d0*/ 	.word	0x000008b0


	//   ....[4]....
        /*00d4*/ 	.word	0x00000ad0


	//----- nvinfo : EIATTR_EXIT_INSTR_OFFSETS
	.align		4
.L_81:
        /*00d8*/ 	.byte	0x04, 0x1c
        /*00da*/ 	.short	(.L_83 - .L_82)


	//   ....[0]....
.L_82:
        /*00dc*/ 	.word	0x00000110


	//   ....[1]....
        /*00e0*/ 	.word	0x00000280


	//   ....[2]....
        /*00e4*/ 	.word	0x00000490


	//   ....[3]....
        /*00e8*/ 	.word	0x00000530


	//   ....[4]....
        /*00ec*/ 	.word	0x00000630


	//   ....[5]....
        /*00f0*/ 	.word	0x00000690


	//   ....[6]....
        /*00f4*/ 	.word	0x000007c0


	//   ....[7]....
        /*00f8*/ 	.word	0x000008c0


	//   ....[8]....
        /*00fc*/ 	.word	0x00000930


	//   ....[9]....
        /*0100*/ 	.word	0x000009a0


	//   ....[10]....
        /*0104*/ 	.word	0x00000a50


	//   ....[11]....
        /*0108*/ 	.word	0x00000ae0


	//----- nvinfo : EIATTR_CRS_STACK_SIZE
	.align		4
.L_83:
        /*010c*/ 	.byte	0x04, 0x1e
        /*010e*/ 	.short	(.L_85 - .L_84)
.L_84:
        /*0110*/ 	.word	0x00000000


	//----- nvinfo : EIATTR_CBANK_PARAM_SIZE
	.align		4
.L_85:
        /*0114*/ 	.byte	0x03, 0x19
        /*0116*/ 	.short	0x0034


	//----- nvinfo : EIATTR_PARAM_CBANK
	.align		4
        /*0118*/ 	.byte	0x04, 0x0a
        /*011a*/ 	.short	(.L_87 - .L_86)
	.align		4
.L_86:
        /*011c*/ 	.word	index@(.nv.constant0._Z17bloquesEspecialesPcS_iiPiS0_iii)
        /*0120*/ 	.short	0x0380
        /*0122*/ 	.short	0x0034


	//----- nvinfo : EIATTR_SW_WAR
	.align		4
.L_87:
        /*0124*/ 	.byte	0x04, 0x36
        /*0126*/ 	.short	(.L_89 - .L_88)
.L_88:
        /*0128*/ 	.word	0x00000008
.L_89:


//--------------------- .nv.info._Z17recolocar_tableroPcS_Piii --------------------------
	.section	.nv.info._Z17recolocar_tableroPcS_Piii,"",@"SHT_CUDA_INFO"
	.sectionflags	@""
	.align	4


	//----- nvinfo : EIATTR_CUDA_API_VERSION
	.align		4
        /*0000*/ 	.byte	0x04, 0x37
        /*0002*/ 	.short	(.L_91 - .L_90)
.L_90:
        /*0004*/ 	.word	0x00000082


	//----- nvinfo : EIATTR_KPARAM_INFO
	.align		4
.L_91:
        /*0008*/ 	.byte	0x04, 0x17
        /*000a*/ 	.short	(.L_93 - .L_92)
.L_92:
        /*000c*/ 	.word	0x00000000
        /*0010*/ 	.short	0x0004
        /*0012*/ 	.short	0x001c
        /*0014*/ 	.byte	0x00, 0xf0, 0x11, 0x00


	//----- nvinfo : EIATTR_KPARAM_INFO
	.align		4
.L_93:
        /*0018*/ 	.byte	0x04, 0x17
        /*001a*/ 	.short	(.L_95 - .L_94)
.L_94:
        /*001c*/ 	.word	0x00000000
        /*0020*/ 	.short	0x0003
        /*0022*/ 	.short	0x0018
        /*0024*/ 	.byte	0x00, 0xf0, 0x11, 0x00


	//----- nvinfo : EIATTR_KPARAM_INFO
	.align		4
.L_95:
        /*0028*/ 	.byte	0x04, 0x17
        /*002a*/ 	.short	(.L_97 - .L_96)
.L_96:
        /*002c*/ 	.word	0x00000000
        /*0030*/ 	.short	0x0002
        /*0032*/ 	.short	0x0010
        /*0034*/ 	.byte	0x00, 0xf5, 0x21, 0x00


	//----- nvinfo : EIATTR_KPARAM_INFO
	.align		4
.L_97:
        /*0038*/ 	.byte	0x04, 0x17
        /*003a*/ 	.short	(.L_99 - .L_98)
.L_98:
        /*003c*/ 	.word	0x00000000
        /*0040*/ 	.short	0x0001
        /*0042*/ 	.short	0x0008
        /*0044*/ 	.byte	0x00, 0xf5, 0x21, 0x00


	//----- nvinfo : EIATTR_KPARAM_INFO
	.align		4
.L_99:
        /*0048*/ 	.byte	0x04, 0x17
        /*004a*/ 	.short	(.L_101 - .L_100)
.L_100:
        /*004c*/ 	.word	0x00000000
        /*0050*/ 	.short	0x0000
        /*0052*/ 	.short	0x0000
        /*0054*/ 	.byte	0x00, 0xf5, 0x21, 0x00


	//----- nvinfo : EIATTR_SPARSE_MMA_MASK
	.align		4
.L_101:
        /*0058*/ 	.byte	0x03, 0x50
        /*005a*/ 	.short	0x0000


	//----- nvinfo : EIATTR_MAXREG_COUNT
	.align		4
        /*005c*/ 	.byte	0x03, 0x1b
        /*005e*/ 	.short	0x00ff


	//----- nvinfo : EIATTR_MERCURY_ISA_VERSION
	.align		4
        /*0060*/ 	.byte	0x03, 0x5f
        /*0062*/ 	.short	0x0101


	//----- nvinfo : EIATTR_VRC_CTA_INIT_COUNT
	.align		4
        /*0064*/ 	.byte	0x02, 0x4a
	.zero		1
	.zero		1


	//----- nvinfo : EIATTR_EXIT_INSTR_OFFSETS
	.align		4
        /*0068*/ 	.byte	0x04, 0x1c
        /*006a*/ 	.short	(.L_103 - .L_102)


	//   ....[0]....
.L_102:
        /*006c*/ 	.word	0x000000e0


	//   ....[1]....
        /*0070*/ 	.word	0x00000420


	//   ....[2]....
        /*0074*/ 	.word	0x00002b90


	//   ....[3]....
        /*0078*/ 	.word	0x00005290


	//----- nvinfo : EIATTR_CRS_STACK_SIZE
	.align		4
.L_103:
        /*007c*/ 	.byte	0x04, 0x1e
        /*007e*/ 	.short	(.L_105 - .L_104)
.L_104:
        /*0080*/ 	.word	0x00000000


	//----- nvinfo : EIATTR_CBANK_PARAM_SIZE
	.align		4
.L_105:
        /*0084*/ 	.byte	0x03, 0x19
        /*0086*/ 	.short	0x0020


	//----- nvinfo : EIATTR_PARAM_CBANK
	.align		4
        /*0088*/ 	.byte	0x04, 0x0a
        /*008a*/ 	.short	(.L_107 - .L_106)
	.align		4
.L_106:
        /*008c*/ 	.word	index@(.nv.constant0._Z17recolocar_tableroPcS_Piii)
        /*0090*/ 	.short	0x0380
        /*0092*/ 	.short	0x0020


	//----- nvinfo : EIATTR_SW_WAR
	.align		4
.L_107:
        /*0094*/ 	.byte	0x04, 0x36
        /*0096*/ 	.short	(.L_109 - .L_108)
.L_108:
        /*0098*/ 	.word	0x00000008
.L_109:


//--------------------- .nv.info._Z17encontrar_caminosPcS_iiiii --------------------------
	.section	.nv.info._Z17encontrar_caminosPcS_iiiii,"",@"SHT_CUDA_INFO"
	.sectionflags	@""
	.align	4


	//----- nvinfo : EIATTR_CUDA_API_VERSION
	.align		4
        /*0000*/ 	.byte	0x04, 0x37
        /*0002*/ 	.short	(.L_111 - .L_110)
.L_110:
        /*0004*/ 	.word	0x00000082


	//----- nvinfo : EIATTR_KPARAM_INFO
	.align		4
.L_111:
        /*0008*/ 	.byte	0x04, 0x17
        /*000a*/ 	.short	(.L_113 - .L_112)
.L_112:
        /*000c*/ 	.word	0x00000000
        /*0010*/ 	.short	0x0006
        /*0012*/ 	.short	0x0020
        /*0014*/ 	.byte	0x00, 0xf0, 0x11, 0x00


	//----- nvinfo : EIATTR_KPARAM_INFO
	.align		4
.L_113:
        /*0018*/ 	.byte	0x04, 0x17
        /*001a*/ 	.short	(.L_115 - .L_114)
.L_114:
        /*001c*/ 	.word	0x00000000
        /*0020*/ 	.short	0x0005
        /*0022*/ 	.short	0x001c
        /*0024*/ 	.byte	0x00, 0xf0, 0x11, 0x00


	//----- nvinfo : EIATTR_KPARAM_INFO
	.align		4
.L_115:
        /*0028*/ 	.byte	0x04, 0x17
        /*002a*/ 	.short	(.L_117 - .L_116)
.L_116:
        /*002c*/ 	.word	0x00000000
        /*0030*/ 	.short	0x0004
        /*0032*/ 	.short	0x0018
        /*0034*/ 	.byte	0x00, 0xf0, 0x11, 0x00


	//----- nvinfo : EIATTR_KPARAM_INFO
	.align		4
.L_117:
        /*0038*/ 	.byte	0x04, 0x17
        /*003a*/ 	.short	(.L_119 - .L_118)
.L_118:
        /*003c*/ 	.word	0x00000000
        /*0040*/ 	.short	0x0003
        /*0042*/ 	.short	0x0014
        /*0044*/ 	.byte	0x00, 0xf0, 0x11, 0x00


	//----- nvinfo : EIATTR_KPARAM_INFO
	.align		4
.L_119:
        /*0048*/ 	.byte	0x04, 0x17
        /*004a*/ 	.short	(.L_121 - .L_120)
.L_120:
        /*004c*/ 	.word	0x00000000
        /*0050*/ 	.short	0x0002
        /*0052*/ 	.short	0x0010
        /*0054*/ 	.byte	0x00, 0xf0, 0x11, 0x00


	//----- nvinfo : EIATTR_KPARAM_INFO
	.align		4
.L_121:
        /*0058*/ 	.byte	0x04, 0x17
        /*005a*/ 	.short	(.L_123 - .L_122)
.L_122:
        /*005c*/ 	.word	0x00000000
        /*0060*/ 	.short	0x0001
        /*0062*/ 	.short	0x0008
        /*0064*/ 	.byte	0x00, 0xf5, 0x21, 0x00


	//----- nvinfo : EIATTR_KPARAM_INFO
	.align		4
.L_123:
        /*0068*/ 	.byte	0x04, 0x17
        /*006a*/ 	.short	(.L_125 - .L_124)
.L_124:
        /*006c*/ 	.word	0x00000000
        /*0070*/ 	.short	0x0000
        /*0072*/ 	.short	0x0000
        /*0074*/ 	.byte	0x00, 0xf5, 0x21, 0x00


	//----- nvinfo : EIATTR_SPARSE_MMA_MASK
	.align		4
.L_125:
        /*0078*/ 	.byte	0x03, 0x50
        /*007a*/ 	.short	0x0000


	//----- nvinfo : EIATTR_MAXREG_COUNT
	.align		4
        /*007c*/ 	.byte	0x03, 0x1b
        /*007e*/ 	.short	0x00ff


	//----- nvinfo : EIATTR_EXTERNS
	.align		4
        /*0080*/ 	.byte	0x04, 0x0f
        /*0082*/ 	.short	(.L_127 - .L_126)


	//   ....[0]....
	.align		4
.L_126:
        /*0084*/ 	.word	index@(malloc)


	//   ....[1]....
	.align		4
        /*0088*/ 	.word	index@(free)


	//----- nvinfo : EIATTR_MERCURY_ISA_VERSION
	.align		4
.L_127:
        /*008c*/ 	.byte	0x03, 0x5f
        /*008e*/ 	.short	0x0101


	//----- nvinfo : EIATTR_VRC_CTA_INIT_COUNT
	.align		4
        /*0090*/ 	.byte	0x02, 0x4a
	.zero		1
	.zero		1


	//----- nvinfo : EIATTR_SYSCALL_OFFSETS
	.align		4
        /*0094*/ 	.byte	0x04, 0x46
        /*0096*/ 	.short	(.L_129 - .L_128)


	//   ....[0]....
.L_128:
        /*0098*/ 	.word	0x000001e0


	//   ....[1]....
        /*009c*/ 	.word	0x00000250


	//   ....[2]....
        /*00a0*/ 	.word	0x00003050


	//----- nvinfo : EIATTR_EXIT_INSTR_OFFSETS
	.align		4
.L_129:
        /*00a4*/ 	.byte	0x04, 0x1c
        /*00a6*/ 	.short	(.L_131 - .L_130)


	//   ....[0]....
.L_130:
        /*00a8*/ 	.word	0x00000140


	//   ....[1]....
        /*00ac*/ 	.word	0x00003060


	//----- nvinfo : EIATTR_CRS_STACK_SIZE
	.align		4
.L_131:
        /*00b0*/ 	.byte	0x04, 0x1e
        /*00b2*/ 	.short	(.L_133 - .L_132)
.L_132:
        /*00b4*/ 	.word	0x00000000


	//----- nvinfo : EIATTR_CBANK_PARAM_SIZE
	.align		4
.L_133:
        /*00b8*/ 	.byte	0x03, 0x19
        /*00ba*/ 	.short	0x0024


	//----- nvinfo : EIATTR_PARAM_CBANK
	.align		4
        /*00bc*/ 	.byte	0x04, 0x0a
        /*00be*/ 	.short	(.L_135 - .L_134)
	.align		4
.L_134:
        /*00c0*/ 	.word	index@(.nv.constant0._Z17encontrar_caminosPcS_iiiii)
        /*00c4*/ 	.short	0x0380
        /*00c6*/ 	.short	0x0024


	//----- nvinfo : EIATTR_SW_WAR
	.align		4
.L_135:
        /*00c8*/ 	.byte	0x04, 0x36
        /*00ca*/ 	.short	(.L_137 - .L_136)
.L_136:
        /*00cc*/ 	.word	0x00000008
.L_137:


//--------------------- .nv.callgraph             --------------------------
	.section	.nv.callgraph,"",@"SHT_CUDA_CALLGRAPH"
	.align	4
	.sectionentsize	8
	.align		4
        /*0000*/ 	.word	0x00000000
	.align		4
        /*0004*/ 	.word	0xffffffff
	.align		4
        /*0008*/ 	.word	index@(_Z17bloquesEspecialesPcS_iiPiS0_iii)
	.align		4
        /*000c*/ 	.word	index@(vprintf)
	.align		4
        /*0010*/ 	.word	index@(_Z17encontrar_caminosPcS_iiiii)
	.align		4
        /*0014*/ 	.word	index@(free)
	.align		4
        /*0018*/ 	.word	index@(_Z17encontrar_caminosPcS_iiiii)
	.align		4
        /*001c*/ 	.word	index@(malloc)
	.align		4
        /*0020*/ 	.word	0x00000000
	.align		4
        /*0024*/ 	.word	0xfffffffe
	.align		4
        /*0028*/ 	.word	0x00000000
	.align		4
        /*002c*/ 	.word	0xfffffffd
	.align		4
        /*0030*/ 	.word	0x00000000
	.align		4
        /*0034*/ 	.word	0xfffffffc


//--------------------- .nv.constant4             --------------------------
	.section	.nv.constant4,"a",@progbits
	.align	8
	.align		8
.nv.constant4:
        /*0000*/ 	.dword	precalc_xorwow_matrix
	.align		8
        /*0008*/ 	.dword	precalc_xorwow_offset_matrix
	.align		8
        /*0010*/ 	.dword	mrg32k3aM1
	.align		8
        /*0018*/ 	.dword	mrg32k3aM2
	.align		8
        /*0020*/ 	.dword	mrg32k3aM1SubSeq
	.align		8
        /*0028*/ 	.dword	mrg32k3aM2SubSeq
	.align		8
        /*0030*/ 	.dword	mrg32k3aM1Seq
	.align		8
        /*0038*/ 	.dword	mrg32k3aM2Seq
	.align		8
        /*0040*/ 	.dword	$str
	.align		8
        /*0048*/ 	.dword	$str$1
	.align		8
        /*0050*/ 	.dword	$str$2
	.align		8
        /*0058*/ 	.dword	$str$3
	.align		8
        /*0060*/ 	.dword	$str$4
	.align		8
        /*0068*/ 	.dword	vprintf
	.align		8
        /*0070*/ 	.dword	malloc
	.align		8
        /*0078*/ 	.dword	free


//--------------------- .nv.constant3             --------------------------
	.section	.nv.constant3,"a",@progbits
	.align	8
.nv.constant3:
	.type		__cr_lgamma_table,@object
	.size		__cr_lgamma_table,(.L_8 - __cr_lgamma_table)
__cr_lgamma_table:
        /*0000*/ 	.byte	0x00, 0x00, 0x00, 0x00, 0x00, 0x00, 0x00, 0x00, 0x00, 0x00, 0x00, 0x00, 0x00, 0x00, 0x00, 0x00
        /*0010*/ 	.byte	0xef, 0x39, 0xfa, 0xfe, 0x42, 0x2e, 0xe6, 0x3f, 0x02, 0x20, 0x2a, 0xfa, 0x0b, 0xab, 0xfc, 0x3f
        /*0020*/ 	.byte	0xf9, 0x2c, 0x92, 0x7c, 0xa7, 0x6c, 0x09, 0x40, 0xc9, 0x79, 0x44, 0x3c, 0x64, 0x26, 0x13, 0x40
        /*0030*/ 	.byte	0xca, 0x01, 0xcf, 0x3a, 0x27, 0x51, 0x1a, 0x40, 0x30, 0xcc, 0x2d, 0xf3, 0xe1, 0x0c, 0x21, 0x40
        /*0040*/ 	.byte	0x0d, 0xb7, 0xfc, 0x82, 0x8e, 0x35, 0x25, 0x40
.L_8:


//--------------------- .text._Z15contar_borradosPcPii --------------------------
	.section	.text._Z15contar_borradosPcPii,"ax",@progbits
	.align	128
        .global         _Z15contar_borradosPcPii
        .type           _Z15contar_borradosPcPii,@function
        .size           _Z15contar_borradosPcPii,(.L_x_185 - _Z15contar_borradosPcPii)
        .other          _Z15contar_borradosPcPii,@"STO_CUDA_ENTRY STV_DEFAULT"
_Z15contar_borradosPcPii:
.text._Z15contar_borradosPcPii:
[----:B------:R-:W-:Y:S01]  /*0000*/  LDC R1, c[0x0][0x37c] ;  /* 0x0000df00ff017b82 */ /* 0x000fe20000000800 */
[----:B------:R-:W0:Y:S07]  /*0010*/  S2R R3, SR_TID.Y ;  /* 0x0000000000037919 */ /* 0x000e2e0000002200 */
[----:B------:R-:W0:Y:S01]  /*0020*/  S2UR UR4, SR_CTAID.Y ;  /* 0x00000000000479c3 */ /* 0x000e220000002600 */
[----:B------:R-:W1:Y:S01]  /*0030*/  LDCU UR6, c[0x0][0x390] ;  /* 0x00007200ff0677ac */ /* 0x000e620008000800 */
[----:B------:R-:W2:Y:S01]  /*0040*/  S2R R5, SR_TID.X ;  /* 0x0000000000057919 */ /* 0x000ea20000002100 */
[----:B------:R-:W3:Y:S05]  /*0050*/  LDCU.64 UR8, c[0x0][0x380] ;  /* 0x00007000ff0877ac */ /* 0x000eea0008000a00 */
[----:B------:R-:W0:Y:S08]  /*0060*/  LDC R0, c[0x0][0x364] ;  /* 0x0000d900ff007b82 */ /* 0x000e300000000800 */
[----:B------:R-:W2:Y:S08]  /*0070*/  S2UR UR5, SR_CTAID.X ;  /* 0x00000000000579c3 */ /* 0x000eb00000002500 */
[----:B------:R-:W2:Y:S01]  /*0080*/  LDC R2, c[0x0][0x360] ;  /* 0x0000d800ff027b82 */ /* 0x000ea20000000800 */
[----:B0-----:R-:W-:-:S02]  /*0090*/  IMAD R0, R0, UR4, R3 ;  /* 0x0000000400007c24 */ /* 0x001fc4000f8e0203 */
[----:B--2---:R-:W-:Y:S01]  /*00a0*/  IMAD R3, R2, UR5, R5 ;  /* 0x0000000502037c24 */ /* 0x004fe2000f8e0205 */
[----:B------:R-:W0:Y:S03]  /*00b0*/  LDCU.64 UR4, c[0x0][0x358] ;  /* 0x00006b00ff0477ac */ /* 0x000e260008000a00 */
[----:B-1----:R-:W-:-:S05]  /*00c0*/  IMAD R0, R0, UR6, R3 ;  /* 0x0000000600007c24 */ /* 0x002fca000f8e0203 */
[----:B---3--:R-:W-:-:S04]  /*00d0*/  IADD3 R2, P0, PT, R0, UR8, RZ ;  /* 0x0000000800027c10 */ /* 0x008fc8000ff1e0ff */
[----:B------:R-:W-:-:S05]  /*00e0*/  LEA.HI.X.SX32 R3, R0, UR9, 0x1, P0 ;  /* 0x0000000900037c11 */ /* 0x000fca00080f0eff */
[----:B0-----:R-:W2:Y:S02]  /*00f0*/  LDG.E.U8 R2, desc[UR4][R2.64] ;  /* 0x0000000402027981 */ /* 0x001ea4000c1e1100 */
[----:B--2---:R-:W-:-:S13]  /*0100*/  ISETP.NE.AND P0, PT, R2, 0x58, PT ;  /* 0x000000580200780c */ /* 0x004fda0003f05270 */
[----:B------:R-:W-:Y:S05]  /*0110*/  @P0 EXIT ;  /* 0x000000000000094d */ /* 0x000fea0003800000 */
[----:B------:R-:W0:Y:S01]  /*0120*/  S2R R0, SR_LANEID ;  /* 0x0000000000007919 */ /* 0x000e220000000000 */
[----:B------:R-:W1:Y:S01]  /*0130*/  LDC.64 R2, c[0x0][0x388] ;  /* 0x0000e200ff027b82 */ /* 0x000e620000000a00 */
[----:B------:R-:W-:Y:S02]  /*0140*/  VOTEU.ANY UR6, UPT, PT ;  /* 0x0000000000067886 */ /* 0x000fe400038e0100 */
[----:B------:R-:W-:Y:S02]  /*0150*/  UFLO.U32 UR7, UR6 ;  /* 0x00000006000772bd */ /* 0x000fe400080e0000 */
[----:B------:R-:W1:Y:S04]  /*0160*/  POPC R5, UR6 ;  /* 0x0000000600057d09 */ /* 0x000e680008000000 */
[----:B0-----:R-:W-:-:S13]  /*0170*/  ISETP.EQ.U32.AND P0, PT, R0, UR7, PT ;  /* 0x0000000700007c0c */ /* 0x001fda000bf02070 */
[----:B-1----:R-:W-:Y:S01]  /*0180*/  @P0 REDG.E.ADD.STRONG.GPU desc[UR4][R2.64], R5 ;  /* 0x000000050200098e */ /* 0x002fe2000c12e104 */
[----:B------:R-:W-:Y:S05]  /*0190*/  EXIT ;  /* 0x000000000000794d */ /* 0x000fea0003800000 */
.L_x_0:
[----:B------:R-:W-:-:S00]  /*01a0*/  BRA `(.L_x_0) ;  /* 0xfffffffc00fc7947 */ /* 0x000fc0000383ffff */
[----:B------:R-:W-:-:S00]  /*01b0*/  NOP ;  /* 0x0000000000007918 */ /* 0x000fc00000000000 */
        /* <DEDUP_REMOVED lines=12> */
.L_x_185:


//--------------------- .text._Z17bloquesEspecialesPcS_iiPiS0_iii --------------------------
	.section	.text._Z17bloquesEspecialesPcS_iiPiS0_iii,"ax",@progbits
	.align	128
        .global         _Z17bloquesEspecialesPcS_iiPiS0_iii
        .type           _Z17bloquesEspecialesPcS_iiPiS0_iii,@function
        .size           _Z17bloquesEspecialesPcS_iiPiS0_iii,(.L_x_186 - _Z17bloquesEspecialesPcS_iiPiS0_iii)
        .other          _Z17bloquesEspecialesPcS_iiPiS0_iii,@"STO_CUDA_ENTRY STV_DEFAULT"
_Z17bloquesEspecialesPcS_iiPiS0_iii:
.text._Z17bloquesEspecialesPcS_iiPiS0_iii:
[----:B------:R-:W0:Y:S01]  /*0000*/  LDC R1, c[0x0][0x37c] ;  /* 0x0000df00ff017b82 */ /* 0x000e220000000800 */
[----:B------:R-:W1:Y:S01]  /*0010*/  S2R R0, SR_TID.X ;  /* 0x0000000000007919 */ /* 0x000e620000002100 */
[----:B------:R-:W2:Y:S06]  /*0020*/  LDCU UR5, c[0x0][0x2fc] ;  /* 0x00005f80ff0577ac */ /* 0x000eac0008000800 */
[----:B------:R-:W3:Y:S01]  /*0030*/  LDC R18, c[0x0][0x364] ;  /* 0x0000d900ff127b82 */ /* 0x000ee20000000800 */
[----:B0-----:R-:W-:Y:S01]  /*0040*/  VIADD R1, R1, 0xfffffff8 ;  /* 0xfffffff801017836 */ /* 0x001fe20000000000 */
[----:B------:R-:W3:Y:S01]  /*0050*/  S2R R3, SR_TID.Y ;  /* 0x0000000000037919 */ /* 0x000ee20000002200 */
[----:B------:R-:W0:Y:S01]  /*0060*/  LDCU.64 UR12, c[0x0][0x3a8] ;  /* 0x00007500ff0c77ac */ /* 0x000e220008000a00 */
[----:B------:R-:W4:Y:S04]  /*0070*/  LDCU UR4, c[0x0][0x2f8] ;  /* 0x00005f00ff0477ac */ /* 0x000f280008000800 */
[----:B------:R-:W1:Y:S08]  /*0080*/  S2UR UR7, SR_CTAID.X ;  /* 0x00000000000779c3 */ /* 0x000e700000002500 */
[----:B------:R-:W1:Y:S08]  /*0090*/  LDC R19, c[0x0][0x360] ;  /* 0x0000d800ff137b82 */ /* 0x000e700000000800 */
[----:B------:R-:W3:Y:S01]  /*00a0*/  S2UR UR6, SR_CTAID.Y ;  /* 0x00000000000679c3 */ /* 0x000ee20000002600 */
[----:B----4-:R-:W-:-:S05]  /*00b0*/  IADD3 R6, P1, PT, R1, UR4, RZ ;  /* 0x0000000401067c10 */ /* 0x010fca000ff3e0ff */
[----:B--2---:R-:W-:Y:S02]  /*00c0*/  IMAD.X R7, RZ, RZ, UR5, P1 ;  /* 0x00000005ff077e24 */ /* 0x004fe400088e06ff */
[----:B-1----:R-:W-:-:S05]  /*00d0*/  IMAD R19, R19, UR7, R0 ;  /* 0x0000000713137c24 */ /* 0x002fca000f8e0200 */
[----:B0-----:R-:W-:Y:S01]  /*00e0*/  ISETP.GE.AND P0, PT, R19, UR13, PT ;  /* 0x0000000d13007c0c */ /* 0x001fe2000bf06270 */
[----:B---3--:R-:W-:-:S05]  /*00f0*/  IMAD R18, R18, UR6, R3 ;  /* 0x0000000612127c24 */ /* 0x008fca000f8e0203 */
[----:B------:R-:W-:-:S13]  /*0100*/  ISETP.GE.OR P0, PT, R18, UR12, P0 ;  /* 0x0000000c12007c0c */ /* 0x000fda0008706670 */
[----:B------:R-:W-:Y:S05]  /*0110*/  @P0 EXIT ;  /* 0x000000000000094d */ /* 0x000fea0003800000 */
[----:B------:R-:W0:Y:S01]  /*0120*/  LDCU.128 UR8, c[0x0][0x380] ;  /* 0x00007000ff0877ac */ /* 0x000e220008000c00 */
[----:B------:R-:W-:Y:S01]  /*0130*/  IMAD R22, R18, UR13, R19 ;  /* 0x0000000d12167c24 */ /* 0x000fe2000f8e0213 */
[----:B------:R-:W1:Y:S04]  /*0140*/  LDCU UR7, c[0x0][0x3b0] ;  /* 0x00007600ff0777ac */ /* 0x000e680008000800 */
[----:B------:R-:W-:Y:S01]  /*0150*/  SHF.R.S32.HI R0, RZ, 0x1f, R22 ;  /* 0x0000001fff007819 */ /* 0x000fe20000011416 */
[----:B------:R-:W2:Y:S01]  /*0160*/  LDCU.64 UR36, c[0x0][0x358] ;  /* 0x00006b00ff2477ac */ /* 0x000ea20008000a00 */
[----:B0-----:R-:W-:Y:S01]  /*0170*/  IADD3 R4, P0, PT, R22, UR8, RZ ;  /* 0x0000000816047c10 */ /* 0x001fe2000ff1e0ff */
[----:B-1----:R-:W-:-:S03]  /*0180*/  UIADD3 UR5, UP0, UPT, UR7, UR8, URZ ;  /* 0x0000000807057290 */ /* 0x002fc6000ff1e0ff */
[----:B------:R-:W-:Y:S01]  /*0190*/  IADD3.X R5, PT, PT, R0, UR9, RZ, P0, !PT ;  /* 0x0000000900057c10 */ /* 0x000fe200087fe4ff */
[----:B------:R-:W-:-:S04]  /*01a0*/  USHF.R.S32.HI UR4, URZ, 0x1f, UR7 ;  /* 0x0000001fff047899 */ /* 0x000fc80008011407 */
[----:B------:R-:W-:Y:S01]  /*01b0*/  UIADD3.X UR6, UPT, UPT, UR4, UR9, URZ, UP0, !UPT ;  /* 0x0000000904067290 */ /* 0x000fe200087fe4ff */
[----:B------:R-:W-:Y:S01]  /*01c0*/  IMAD.U32 R2, RZ, RZ, UR5 ;  /* 0x00000005ff027e24 */ /* 0x000fe2000f8e00ff */
[----:B--2---:R-:W2:Y:S04]  /*01d0*/  LDG.E.U8 R5, desc[UR36][R4.64] ;  /* 0x0000002404057981 */ /* 0x004ea8000c1e1100 */
[----:B------:R-:W-:-:S05]  /*01e0*/  IMAD.U32 R3, RZ, RZ, UR6 ;  /* 0x00000006ff037e24 */ /* 0x000fca000f8e00ff */
[----:B------:R-:W3:Y:S01]  /*01f0*/  LDG.E.U8 R2, desc[UR36][R2.64] ;  /* 0x0000002402027981 */ /* 0x000ee2000c1e1100 */
[----:B------:R-:W-:-:S04]  /*0200*/  IADD3 R16, P0, PT, R22, UR10, RZ ;  /* 0x0000000a16107c10 */ /* 0x000fc8000ff1e0ff */
[----:B------:R-:W-:-:S05]  /*0210*/  IADD3.X R17, PT, PT, R0, UR11, RZ, P0, !PT ;  /* 0x0000000b00117c10 */ /* 0x000fca00087fe4ff */
[----:B--2---:R0:W-:Y:S01]  /*0220*/  STG.E.U8 desc[UR36][R16.64], R5 ;  /* 0x0000000510007986 */ /* 0x0041e2000c101124 */
[----:B---3--:R-:W-:-:S13]  /*0230*/  ISETP.NE.AND P0, PT, R2, 0x54, PT ;  /* 0x000000540200780c */ /* 0x008fda0003f05270 */
[----:B0-----:R-:W-:Y:S05]  /*0240*/  @!P0 BRA `(.L_x_1) ;  /* 0x0000000400a08947 */ /* 0x001fea0003800000 */
[----:B------:R-:W-:-:S13]  /*0250*/  ISETP.NE.AND P0, PT, R2, 0x52, PT ;  /* 0x000000520200780c */ /* 0x000fda0003f05270 */
[----:B------:R-:W-:Y:S05]  /*0260*/  @!P0 BRA `(.L_x_2) ;  /* 0x00000004000c8947 */ /* 0x000fea0003800000 */
[----:B------:R-:W-:-:S13]  /*0270*/  ISETP.NE.AND P0, PT, R2, 0x42, PT ;  /* 0x000000420200780c */ /* 0x000fda0003f05270 */
[----:B------:R-:W-:Y:S05]  /*0280*/  @P0 EXIT ;  /* 0x000000000000094d */ /* 0x000fea0003800000 */
[----:B------:R-:W-:Y:S01]  /*0290*/  ISETP.NE.AND P0, PT, R22, UR7, PT ;  /* 0x0000000716007c0c */ /* 0x000fe2000bf05270 */
[----:B------:R-:W-:-:S12]  /*02a0*/  BSSY.RECONVERGENT B6, `(.L_x_3) ;  /* 0x000000a000067945 */ /* 0x000fd80003800200 */
[----:B------:R-:W-:Y:S05]  /*02b0*/  @P0 BRA `(.L_x_4) ;  /* 0x0000000000200947 */ /* 0x000fea0003800000 */
[----:B------:R-:W-:Y:S01]  /*02c0*/  MOV R0, 0x68 ;  /* 0x0000006800007802 */ /* 0x000fe20000000f00 */
[----:B------:R-:W0:Y:S01]  /*02d0*/  LDCU.64 UR4, c[0x4][0x40] ;  /* 0x01000800ff0477ac */ /* 0x000e220008000a00 */
[----:B------:R-:W-:Y:S02]  /*02e0*/  CS2R R6, SRZ ;  /* 0x0000000000067805 */ /* 0x000fe4000001ff00 */
[----:B------:R1:W2:Y:S01]  /*02f0*/  LDC.64 R2, c[0x4][R0] ;  /* 0x0100000000027b82 */ /* 0x0002a20000000a00 */
[----:B0-----:R-:W-:Y:S02]  /*0300*/  IMAD.U32 R4, RZ, RZ, UR4 ;  /* 0x00000004ff047e24 */ /* 0x001fe4000f8e00ff */
[----:B-1----:R-:W-:-:S07]  /*0310*/  IMAD.U32 R5, RZ, RZ, UR5 ;  /* 0x00000005ff057e24 */ /* 0x002fce000f8e00ff */
[----:B------:R-:W-:-:S07]  /*0320*/  LEPC R20, `(.L_x_4) ;  /* 0x000000001014794e */ /* 0x000fce0000000000 */
[----:B--2---:R-:W-:Y:S05]  /*0330*/  CALL.ABS.NOINC R2 ;  /* 0x0000000002007343 */ /* 0x004fea0003c00000 */
.L_x_4:
[----:B------:R-:W-:Y:S05]  /*0340*/  BSYNC.RECONVERGENT B6 ;  /* 0x0000000000067941 */ /* 0x000fea0003800200 */
.L_x_3:
[----:B------:R-:W0:Y:S02]  /*0350*/  LDC.64 R2, c[0x0][0x3a0] ;  /* 0x0000e800ff027b82 */ /* 0x000e240000000a00 */
[----:B0-----:R-:W2:Y:S02]  /*0360*/  LDG.E R2, desc[UR36][R2.64] ;  /* 0x0000002402027981 */ /* 0x001ea4000c1e1900 */
[----:B--2---:R-:W-:-:S04]  /*0370*/  LOP3.LUT R0, R2, 0x1, RZ, 0xc0, !PT ;  /* 0x0000000102007812 */ /* 0x004fc800078ec0ff */
[----:B------:R-:W-:-:S13]  /*0380*/  ISETP.NE.U32.AND P0, PT, R0, 0x1, PT ;  /* 0x000000010000780c */ /* 0x000fda0003f05070 */
[----:B------:R-:W-:Y:S05]  /*0390*/  @P0 BRA `(.L_x_5) ;  /* 0x0000000000680947 */ /* 0x000fea0003800000 */
[----:B------:R-:W0:Y:S01]  /*03a0*/  LDCU UR4, c[0x0][0x3b0] ;  /* 0x00007600ff0477ac */ /* 0x000e220008000800 */
[----:B------:R-:W-:Y:S01]  /*03b0*/  BSSY.RECONVERGENT B6, `(.L_x_6) ;  /* 0x000000b000067945 */ /* 0x000fe20003800200 */
[----:B0-----:R-:W-:-:S13]  /*03c0*/  ISETP.NE.AND P0, PT, R22, UR4, PT ;  /* 0x0000000416007c0c */ /* 0x001fda000bf05270 */
        /* <DEDUP_REMOVED lines=9> */
.L_x_7:
[----:B------:R-:W-:Y:S05]  /*0460*/  BSYNC.RECONVERGENT B6 ;  /* 0x0000000000067941 */ /* 0x000fea0003800200 */
.L_x_6:
[----:B------:R-:W0:Y:S02]  /*0470*/  LDCU UR4, c[0x0][0x390] ;  /* 0x00007200ff0477ac */ /* 0x000e240008000800 */
[----:B0-----:R-:W-:-:S13]  /*0480*/  ISETP.NE.AND P0, PT, R18, UR4, PT ;  /* 0x0000000412007c0c */ /* 0x001fda000bf05270 */
[----:B------:R-:W-:Y:S05]  /*0490*/  @P0 EXIT ;  /* 0x000000000000094d */ /* 0x000fea0003800000 */
[----:B------:R-:W0:Y:S01]  /*04a0*/  S2R R0, SR_LANEID ;  /* 0x0000000000007919 */ /* 0x000e220000000000 */
[----:B------:R-:W1:Y:S01]  /*04b0*/  LDC.64 R2, c[0x0][0x398] ;  /* 0x0000e600ff027b82 */ /* 0x000e620000000a00 */
[----:B------:R-:W-:Y:S01]  /*04c0*/  VOTEU.ANY UR4, UPT, PT ;  /* 0x0000000000047886 */ /* 0x000fe200038e0100 */
[----:B------:R-:W-:Y:S01]  /*04d0*/  IMAD.MOV.U32 R8, RZ, RZ, 0x58 ;  /* 0x00000058ff087424 */ /* 0x000fe200078e00ff */
[----:B------:R-:W-:Y:S02]  /*04e0*/  UFLO.U32 UR5, UR4 ;  /* 0x00000004000572bd */ /* 0x000fe400080e0000 */
[----:B------:R-:W1:Y:S02]  /*04f0*/  POPC R5, UR4 ;  /* 0x0000000400057d09 */ /* 0x000e640008000000 */
[----:B------:R-:W-:Y:S02]  /*0500*/  STG.E.U8 desc[UR36][R16.64], R8 ;  /* 0x0000000810007986 */ /* 0x000fe4000c101124 */
[----:B0-----:R-:W-:-:S13]  /*0510*/  ISETP.EQ.U32.AND P0, PT, R0, UR5, PT ;  /* 0x0000000500007c0c */ /* 0x001fda000bf02070 */
[----:B-1----:R-:W-:Y:S01]  /*0520*/  @P0 REDG.E.ADD.STRONG.GPU desc[UR36][R2.64], R5 ;  /* 0x000000050200098e */ /* 0x002fe2000c12e124 */
[----:B------:R-:W-:Y:S05]  /*0530*/  EXIT ;  /* 0x000000000000794d */ /* 0x000fea0003800000 */
.L_x_5:
        /* <DEDUP_REMOVED lines=12> */
.L_x_9:
[----:B------:R-:W-:Y:S05]  /*0600*/  BSYNC.RECONVERGENT B6 ;  /* 0x0000000000067941 */ /* 0x000fea0003800200 */
.L_x_8:
[----:B------:R-:W0:Y:S02]  /*0610*/  LDCU UR4, c[0x0][0x394] ;  /* 0x00007280ff0477ac */ /* 0x000e240008000800 */
[----:B0-----:R-:W-:-:S13]  /*0620*/  ISETP.NE.AND P0, PT, R19, UR4, PT ;  /* 0x0000000413007c0c */ /* 0x001fda000bf05270 */
[----:B------:R-:W-:Y:S05]  /*0630*/  @P0 EXIT ;  /* 0x000000000000094d */ /* 0x000fea0003800000 */
[----:B------:R-:W0:Y:S01]  /*0640*/  LDC.64 R2, c[0x0][0x398] ;  /* 0x0000e600ff027b82 */ /* 0x000e220000000a00 */
[----:B------:R-:W-:Y:S02]  /*0650*/  IMAD.MOV.U32 R8, RZ, RZ, 0x58 ;  /* 0x00000058ff087424 */ /* 0x000fe400078e00ff */
[----:B------:R-:W-:-:S03]  /*0660*/  IMAD.MOV.U32 R5, RZ, RZ, 0x1 ;  /* 0x00000001ff057424 */ /* 0x000fc600078e00ff */
[----:B------:R-:W-:Y:S04]  /*0670*/  STG.E.U8 desc[UR36][R16.64], R8 ;  /* 0x0000000810007986 */ /* 0x000fe8000c101124 */
[----:B0-----:R-:W-:Y:S01]  /*0680*/  REDG.E.ADD.STRONG.GPU desc[UR36][R2.64], R5 ;  /* 0x000000050200798e */ /* 0x001fe2000c12e124 */
[----:B------:R-:W-:Y:S05]  /*0690*/  EXIT ;  /* 0x000000000000794d */ /* 0x000fea0003800000 */
.L_x_2:
[----:B------:R-:W0:Y:S02]  /*06a0*/  LDC.64 R2, c[0x0][0x3a0] ;  /* 0x0000e800ff027b82 */ /* 0x000e240000000a00 */
[----:B0-----:R-:W2:Y:S01]  /*06b0*/  LDG.E.U8 R2, desc[UR36][R2.64] ;  /* 0x0000002402027981 */ /* 0x001ea2000c1e1100 */
[----:B------:R-:W-:Y:S01]  /*06c0*/  BSSY.RECONVERGENT B0, `(.L_x_10) ;  /* 0x000000f000007945 */ /* 0x000fe20003800200 */
[----:B------:R-:W-:Y:S01]  /*06d0*/  ISETP.NE.AND P0, PT, R22, UR7, PT ;  /* 0x0000000716007c0c */ /* 0x000fe2000bf05270 */
[----:B--2---:R-:W-:-:S05]  /*06e0*/  VIADD R0, R2, 0x30 ;  /* 0x0000003002007836 */ /* 0x004fca0000000000 */
[----:B------:R-:W-:-:S04]  /*06f0*/  LOP3.LUT R4, R0, 0xff, RZ, 0xc0, !PT ;  /* 0x000000ff00047812 */ /* 0x000fc800078ec0ff */
[----:B------:R-:W-:-:S13]  /*0700*/  ISETP.NE.AND P1, PT, R5, R4, PT ;  /* 0x000000040500720c */ /* 0x000fda0003f25270 */
[----:B------:R-:W-:Y:S05]  /*0710*/  @P1 BRA `(.L_x_11) ;  /* 0x0000000000241947 */ /* 0x000fea0003800000 */
[----:B------:R-:W0:Y:S01]  /*0720*/  S2R R4, SR_LANEID ;  /* 0x0000000000047919 */ /* 0x000e220000000000 */
[----:B------:R-:W1:Y:S01]  /*0730*/  LDC.64 R2, c[0x0][0x398] ;  /* 0x0000e600ff027b82 */ /* 0x000e620000000a00 */
[----:B------:R-:W-:Y:S01]  /*0740*/  VOTEU.ANY UR5, UPT, PT ;  /* 0x0000000000057886 */ /* 0x000fe200038e0100 */
[----:B------:R-:W-:Y:S01]  /*0750*/  IMAD.MOV.U32 R8, RZ, RZ, 0x58 ;  /* 0x00000058ff087424 */ /* 0x000fe200078e00ff */
[----:B------:R-:W-:Y:S02]  /*0760*/  UFLO.U32 UR6, UR5 ;  /* 0x00000005000672bd */ /* 0x000fe400080e0000 */
[----:B------:R-:W1:Y:S02]  /*0770*/  POPC R5, UR5 ;  /* 0x0000000500057d09 */ /* 0x000e640008000000 */
[----:B------:R2:W-:Y:S02]  /*0780*/  STG.E.U8 desc[UR36][R16.64], R8 ;  /* 0x0000000810007986 */ /* 0x0005e4000c101124 */
[----:B0-----:R-:W-:-:S13]  /*0790*/  ISETP.EQ.U32.AND P1, PT, R4, UR6, PT ;  /* 0x0000000604007c0c */ /* 0x001fda000bf22070 */
[----:B-1----:R2:W-:Y:S02]  /*07a0*/  @P1 REDG.E.ADD.STRONG.GPU desc[UR36][R2.64], R5 ;  /* 0x000000050200198e */ /* 0x0025e4000c12e124 */
.L_x_11:
[----:B------:R-:W-:Y:S05]  /*07b0*/  BSYNC.RECONVERGENT B0 ;  /* 0x0000000000007941 */ /* 0x000fea0003800200 */
.L_x_10:
[----:B------:R-:W-:Y:S05]  /*07c0*/  @P0 EXIT ;  /* 0x000000000000094d */ /* 0x000fea0003800000 */
[----:B------:R-:W-:Y:S01]  /*07d0*/  UIADD3 UR5, UP0, UPT, UR7, UR10, URZ ;  /* 0x0000000a07057290 */ /* 0x000fe2000ff1e0ff */
[----:B------:R-:W-:Y:S01]  /*07e0*/  PRMT R0, R0, 0x8880, RZ ;  /* 0x0000888000007816 */ /* 0x000fe200000000ff */
[----:B--2---:R-:W-:Y:S01]  /*07f0*/  IMAD.MOV.U32 R8, RZ, RZ, 0x58 ;  /* 0x00000058ff087424 */ /* 0x004fe200078e00ff */
[----:B------:R-:W-:Y:S01]  /*0800*/  MOV R9, 0x68 ;  /* 0x0000006800097802 */ /* 0x000fe20000000f00 */
[----:B------:R-:W-:Y:S02]  /*0810*/  UIADD3.X UR4, UPT, UPT, UR4, UR11, URZ, UP0, !UPT ;  /* 0x0000000b04047290 */ /* 0x000fe400087fe4ff */
[----:B------:R-:W-:Y:S01]  /*0820*/  IMAD.U32 R2, RZ, RZ, UR5 ;  /* 0x00000005ff027e24 */ /* 0x000fe2000f8e00ff */
[----:B------:R0:W-:Y:S01]  /*0830*/  STL [R1], R0 ;  /* 0x0000000001007387 */ /* 0x0001e20000100800 */
[----:B------:R0:W1:Y:S02]  /*0840*/  LDC.64 R10, c[0x4][R9] ;  /* 0x01000000090a7b82 */ /* 0x0000640000000a00 */
[----:B------:R-:W-:-:S05]  /*0850*/  IMAD.U32 R3, RZ, RZ, UR4 ;  /* 0x00000004ff037e24 */ /* 0x000fca000f8e00ff */
[----:B------:R0:W-:Y:S01]  /*0860*/  STG.E.U8 desc[UR36][R2.64], R8 ;  /* 0x0000000802007986 */ /* 0x0001e2000c101124 */
[----:B------:R-:W2:Y:S02]  /*0870*/  LDCU.64 UR4, c[0x4][0x60] ;  /* 0x01000c00ff0477ac */ /* 0x000ea40008000a00 */
[----:B--2---:R-:W-:Y:S02]  /*0880*/  IMAD.U32 R4, RZ, RZ, UR4 ;  /* 0x00000004ff047e24 */ /* 0x004fe4000f8e00ff */
[----:B0-----:R-:W-:-:S07]  /*0890*/  IMAD.U32 R5, RZ, RZ, UR5 ;  /* 0x00000005ff057e24 */ /* 0x001fce000f8e00ff */
[----:B------:R-:W-:-:S07]  /*08a0*/  LEPC R20, `(.L_x_12) ;  /* 0x000000001014794e */ /* 0x000fce0000000000 */
[----:B-1----:R-:W-:Y:S05]  /*08b0*/  CALL.ABS.NOINC R10 ;  /* 0x000000000a007343 */ /* 0x002fea0003c00000 */
.L_x_12:
[----:B------:R-:W-:Y:S05]  /*08c0*/  EXIT ;  /* 0x000000000000794d */ /* 0x000fea0003800000 */
.L_x_1:
[----:B------:R-:W0:Y:S01]  /*08d0*/  LDCU UR5, c[0x0][0x394] ;  /* 0x00007280ff0577ac */ /* 0x000e220008000800 */
[----:B------:R-:W-:Y:S08]  /*08e0*/  I2F.F64.U32 R2, R19 ;  /* 0x0000001300027312 */ /* 0x000ff00000201800 */
[----:B0-----:R-:W0:Y:S02]  /*08f0*/  I2F.F64 R4, UR5 ;  /* 0x0000000500047d12 */ /* 0x001e240008201c00 */
[----:B0-----:R-:W-:-:S10]  /*0900*/  DADD R2, R2, -R4 ;  /* 0x0000000002027229 */ /* 0x001fd40000000804 */
[----:B------:R-:W0:Y:S02]  /*0910*/  F2F.F32.F64 R2, R2 ;  /* 0x0000000200027310 */ /* 0x000e240000301000 */
[----:B0-----:R-:W-:-:S13]  /*0920*/  FSETP.GEU.AND P0, PT, |R2|, 4, PT ;  /* 0x408000000200780b */ /* 0x001fda0003f0e200 */
[----:B------:R-:W-:Y:S05]  /*0930*/  @P0 EXIT ;  /* 0x000000000000094d */ /* 0x000fea0003800000 */
[----:B------:R-:W0:Y:S01]  /*0940*/  LDCU UR4, c[0x0][0x390] ;  /* 0x00007200ff0477ac */ /* 0x000e220008000800 */
[----:B------:R-:W-:Y:S08]  /*0950*/  I2F.F64.U32 R18, R18 ;  /* 0x0000001200127312 */ /* 0x000ff00000201800 */
[----:B0-----:R-:W0:Y:S02]  /*0960*/  I2F.F64 R2, UR4 ;  /* 0x0000000400027d12 */ /* 0x001e240008201c00 */
[----:B0-----:R-:W-:-:S10]  /*0970*/  DADD R2, R18, -R2 ;  /* 0x0000000012027229 */ /* 0x001fd40000000802 */
[----:B------:R-:W0:Y:S02]  /*0980*/  F2F.F32.F64 R2, R2 ;  /* 0x0000000200027310 */ /* 0x000e240000301000 */
[----:B0-----:R-:W-:-:S13]  /*0990*/  FSETP.GEU.AND P0, PT, |R2|, 4, PT ;  /* 0x408000000200780b */ /* 0x001fda0003f0e200 */
[----:B------:R-:W-:Y:S05]  /*09a0*/  @P0 EXIT ;  /* 0x000000000000094d */ /* 0x000fea0003800000 */
        /* <DEDUP_REMOVED lines=8> */
[----:B-1----:R2:W-:Y:S01]  /*0a30*/  @P0 REDG.E.ADD.STRONG.GPU desc[UR36][R2.64], R5 ;  /* 0x000000050200098e */ /* 0x0025e2000c12e124 */
[----:B------:R-:W-:-:S13]  /*0a40*/  ISETP.NE.AND P0, PT, R22, UR7, PT ;  /* 0x0000000716007c0c */ /* 0x000fda000bf05270 */
[----:B--2---:R-:W-:Y:S05]  /*0a50*/  @P0 EXIT ;  /* 0x000000000000094d */ /* 0x004fea0003800000 */
        /* <DEDUP_REMOVED lines=8> */
.L_x_13:
[----:B------:R-:W-:Y:S05]  /*0ae0*/  EXIT ;  /* 0x000000000000794d */ /* 0x000fea0003800000 */
.L_x_14:
        /* <DEDUP_REMOVED lines=9> */
.L_x_186:


//--------------------- .text._Z17recolocar_tableroPcS_Piii --------------------------
	.section	.text._Z17recolocar_tableroPcS_Piii,"ax",@progbits
	.align	128
        .global         _Z17recolocar_tableroPcS_Piii
        .type           _Z17recolocar_tableroPcS_Piii,@function
        .size           _Z17recolocar_tableroPcS_Piii,(.L_x_187 - _Z17recolocar_tableroPcS_Piii)
        .other          _Z17recolocar_tableroPcS_Piii,@"STO_CUDA_ENTRY STV_DEFAULT"
_Z17recolocar_tableroPcS_Piii:
.text._Z17recolocar_tableroPcS_Piii:
[----:B------:R-:W0:Y:S01]  /*0000*/  LDC R1, c[0x0][0x37c] ;  /* 0x0000df00ff017b82 */ /* 0x000e220000000800 */
[----:B------:R-:W1:Y:S07]  /*0010*/  S2R R10, SR_TID.X ;  /* 0x00000000000a7919 */ /* 0x000e6e0000002100 */
[----:B------:R-:W2:Y:S01]  /*0020*/  LDC R0, c[0x0][0x364] ;  /* 0x0000d900ff007b82 */ /* 0x000ea20000000800 */
[----:B------:R-:W3:Y:S01]  /*0030*/  LDCU.64 UR8, c[0x0][0x398] ;  /* 0x00007300ff0877ac */ /* 0x000ee20008000a00 */
[----:B0-----:R-:W-:Y:S01]  /*0040*/  VIADD R1, R1, 0xffffffd0 ;  /* 0xffffffd001017836 */ /* 0x001fe20000000000 */
[----:B------:R-:W2:Y:S05]  /*0050*/  S2R R11, SR_TID.Y ;  /* 0x00000000000b7919 */ /* 0x000eaa0000002200 */
[----:B------:R-:W1:Y:S08]  /*0060*/  S2UR UR5, SR_CTAID.X ;  /* 0x00000000000579c3 */ /* 0x000e700000002500 */
[----:B------:R-:W1:Y:S01]  /*0070*/  LDC R13, c[0x0][0x360] ;  /* 0x0000d800ff0d7b82 */ /* 0x000e620000000800 */
[----:B---3--:R-:W-:-:S07]  /*0080*/  IMAD.U32 R14, RZ, RZ, UR9 ;  /* 0x00000009ff0e7e24 */ /* 0x008fce000f8e00ff */
[----:B------:R-:W2:Y:S01]  /*0090*/  S2UR UR4, SR_CTAID.Y ;  /* 0x00000000000479c3 */ /* 0x000ea20000002600 */
[----:B-1----:R-:W-:-:S05]  /*00a0*/  IMAD R3, R13, UR5, R10 ;  /* 0x000000050d037c24 */ /* 0x002fca000f8e020a */
[----:B------:R-:W-:Y:S01]  /*00b0*/  ISETP.GE.AND P0, PT, R3, R14, PT ;  /* 0x0000000e0300720c */ /* 0x000fe20003f06270 */
[----:B--2---:R-:W-:-:S05]  /*00c0*/  IMAD R0, R0, UR4, R11 ;  /* 0x0000000400007c24 */ /* 0x004fca000f8e020b */
[----:B------:R-:W-:-:S13]  /*00d0*/  ISETP.GE.OR P0, PT, R0, UR8, P0 ;  /* 0x0000000800007c0c */ /* 0x000fda0008706670 */
[----:B------:R-:W-:Y:S05]  /*00e0*/  @P0 EXIT ;  /* 0x000000000000094d */ /* 0x000fea0003800000 */
[----:B------:R-:W0:Y:S01]  /*00f0*/  LDCU.128 UR12, c[0x0][0x380] ;  /* 0x00007000ff0c77ac */ /* 0x000e220008000c00 */
[--C-:B------:R-:W-:Y:S01]  /*0100*/  IMAD R0, R0, R14, R3.reuse ;  /* 0x0000000e00007224 */ /* 0x100fe200078e0203 */
[----:B------:R-:W1:Y:S04]  /*0110*/  LDCU.64 UR6, c[0x0][0x358] ;  /* 0x00006b00ff0677ac */ /* 0x000e680008000a00 */
[----:B------:R-:W-:Y:S01]  /*0120*/  SHF.R.S32.HI R8, RZ, 0x1f, R0 ;  /* 0x0000001fff087819 */ /* 0x000fe20000011400 */
[----:B------:R-:W-:Y:S01]  /*0130*/  IMAD.MOV.U32 R7, RZ, RZ, R3 ;  /* 0x000000ffff077224 */ /* 0x000fe200078e0003 */
[----:B------:R-:W2:Y:S01]  /*0140*/  LDCU.64 UR4, c[0x0][0x380] ;  /* 0x00007000ff0477ac */ /* 0x000ea20008000a00 */
[----:B0-----:R-:W-:-:S04]  /*0150*/  IADD3 R4, P0, PT, R0, UR12, RZ ;  /* 0x0000000c00047c10 */ /* 0x001fc8000ff1e0ff */
[----:B------:R-:W-:-:S05]  /*0160*/  IADD3.X R5, PT, PT, R8, UR13, RZ, P0, !PT ;  /* 0x0000000d08057c10 */ /* 0x000fca00087fe4ff */
[----:B-1----:R-:W3:Y:S01]  /*0170*/  LDG.E.U8 R9, desc[UR6][R4.64] ;  /* 0x0000000604097981 */ /* 0x002ee2000c1e1100 */
[----:B------:R-:W-:Y:S01]  /*0180*/  IADD3 R2, P0, PT, R0, UR14, RZ ;  /* 0x0000000e00027c10 */ /* 0x000fe2000ff1e0ff */
[----:B------:R-:W-:Y:S01]  /*0190*/  IMAD R6, R14, UR8, RZ ;  /* 0x000000080e067c24 */ /* 0x000fe2000f8e02ff */
[----:B------:R-:W0:Y:S01]  /*01a0*/  LDCU UR8, c[0x0][0x39c] ;  /* 0x00007380ff0877ac */ /* 0x000e220008000800 */
[----:B------:R-:W-:Y:S01]  /*01b0*/  BSSY.RECONVERGENT B0, `(.L_x_15) ;  /* 0x000001c000007945 */ /* 0x000fe20003800200 */
[----:B------:R-:W-:Y:S01]  /*01c0*/  IADD3.X R3, PT, PT, R8, UR15, RZ, P0, !PT ;  /* 0x0000000f08037c10 */ /* 0x000fe200087fe4ff */
[----:B------:R-:W-:Y:S01]  /*01d0*/  IMAD.MOV.U32 R8, RZ, RZ, RZ ;  /* 0x000000ffff087224 */ /* 0x000fe200078e00ff */
[----:B------:R-:W-:Y:S01]  /*01e0*/  ISETP.GE.AND P0, PT, R7, R6, PT ;  /* 0x000000060700720c */ /* 0x000fe20003f06270 */
[----:B------:R-:W-:Y:S02]  /*01f0*/  IMAD.MOV.U32 R12, RZ, RZ, RZ ;  /* 0x000000ffff0c7224 */ /* 0x000fe400078e00ff */
[----:B---3--:R1:W-:Y:S01]  /*0200*/  STG.E.U8 desc[UR6][R2.64], R9 ;  /* 0x0000000902007986 */ /* 0x0083e2000c101106 */
[----:B------:R-:W-:-:S09]  /*0210*/  ISETP.NE.AND P1, PT, R9, 0x58, PT ;  /* 0x000000580900780c */ /* 0x000fd20003f25270 */
[----:B0-2---:R-:W-:Y:S05]  /*0220*/  @P0 BRA `(.L_x_16) ;  /* 0x0000000000500947 */ /* 0x005fea0003800000 */
[----:B------:R-:W-:Y:S02]  /*0230*/  IMAD.MOV.U32 R12, RZ, RZ, RZ ;  /* 0x000000ffff0c7224 */ /* 0x000fe400078e00ff */
[----:B------:R-:W-:-:S07]  /*0240*/  IMAD.MOV.U32 R8, RZ, RZ, RZ ;  /* 0x000000ffff087224 */ /* 0x000fce00078e00ff */
.L_x_17:
[CC--:B------:R-:W-:Y:S02]  /*0250*/  ISETP.GE.AND P2, PT, R7.reuse, R0.reuse, PT ;  /* 0x000000000700720c */ /* 0x0c0fe40003f46270 */
[C---:B------:R-:W-:Y:S02]  /*0260*/  ISETP.GT.AND P3, PT, R7.reuse, R0, PT ;  /* 0x000000000700720c */ /* 0x040fe40003f64270 */
[----:B------:R-:W-:-:S04]  /*0270*/  IADD3 R4, P0, PT, R7, UR4, RZ ;  /* 0x0000000407047c10 */ /* 0x000fc8000ff1e0ff */
[----:B------:R-:W-:-:S05]  /*0280*/  LEA.HI.X.SX32 R5, R7, UR5, 0x1, P0 ;  /* 0x0000000507057c11 */ /* 0x000fca00080f0eff */
[----:B------:R-:W2:Y:S04]  /*0290*/  @!P2 LDG.E.U8 R16, desc[UR6][R4.64] ;  /* 0x000000060410a981 */ /* 0x000ea8000c1e1100 */
[----:B------:R-:W3:Y:S01]  /*02a0*/  @P3 LDG.E.U8 R15, desc[UR6][R4.64] ;  /* 0x00000006040f3981 */ /* 0x000ee2000c1e1100 */
[----:B------:R-:W-:Y:S02]  /*02b0*/  IMAD.U32 R14, RZ, RZ, UR8 ;  /* 0x00000008ff0e7e24 */ /* 0x000fe4000f8e00ff */
[----:B------:R-:W-:Y:S02]  /*02c0*/  IMAD.MOV.U32 R17, RZ, RZ, RZ ;  /* 0x000000ffff117224 */ /* 0x000fe400078e00ff */
[----:B------:R-:W-:-:S05]  /*02d0*/  IMAD.IADD R7, R7, 0x1, R14 ;  /* 0x0000000107077824 */ /* 0x000fca00078e020e */
[----:B------:R-:W-:Y:S02]  /*02e0*/  ISETP.GE.AND P5, PT, R7, R6, PT ;  /* 0x000000060700720c */ /* 0x000fe40003fa6270 */
[----:B--2---:R-:W-:Y:S02]  /*02f0*/  @!P2 ISETP.NE.AND P0, PT, R16, 0x58, PT ;  /* 0x000000581000a80c */ /* 0x004fe40003f05270 */
[----:B---3--:R-:W-:Y:S01]  /*0300*/  @P3 ISETP.NE.AND P4, PT, R15, 0x58, PT ;  /* 0x000000580f00380c */ /* 0x008fe20003f85270 */
[----:B------:R-:W-:Y:S01]  /*0310*/  IMAD.MOV.U32 R15, RZ, RZ, RZ ;  /* 0x000000ffff0f7224 */ /* 0x000fe200078e00ff */
[----:B------:R-:W-:Y:S02]  /*0320*/  @!P2 SEL R15, RZ, 0x1, !P0 ;  /* 0x00000001ff0fa807 */ /* 0x000fe40004000000 */
[----:B------:R-:W-:-:S03]  /*0330*/  @P3 SEL R17, RZ, 0x1, P4 ;  /* 0x00000001ff113807 */ /* 0x000fc60002000000 */
[----:B------:R-:W-:Y:S02]  /*0340*/  IMAD.IADD R12, R15, 0x1, R12 ;  /* 0x000000010f0c7824 */ /* 0x000fe400078e020c */
[----:B------:R-:W-:Y:S01]  /*0350*/  IMAD.IADD R8, R17, 0x1, R8 ;  /* 0x0000000111087824 */ /* 0x000fe200078e0208 */
[----:B------:R-:W-:Y:S06]  /*0360*/  @!P5 BRA `(.L_x_17) ;  /* 0xfffffffc00b8d947 */ /* 0x000fec000383ffff */
.L_x_16:
[----:B------:R-:W-:Y:S05]  /*0370*/  BSYNC.RECONVERGENT B0 ;  /* 0x0000000000007941 */ /* 0x000fea0003800200 */
.L_x_15:
[C---:B------:R-:W-:Y:S01]  /*0380*/  IMAD R7, R8.reuse, R14, RZ ;  /* 0x0000000e08077224 */ /* 0x040fe200078e02ff */
[----:B------:R-:W-:-:S03]  /*0390*/  ISETP.EQ.OR P0, PT, R8, RZ, !P1 ;  /* 0x000000ff0800720c */ /* 0x000fc60004f02670 */
[----:B------:R-:W-:-:S05]  /*03a0*/  IMAD.IADD R5, R0, 0x1, R7 ;  /* 0x0000000100057824 */ /* 0x000fca00078e0207 */
[----:B------:R-:W-:Y:S01]  /*03b0*/  ISETP.GE.OR P0, PT, R5, R6, P0 ;  /* 0x000000060500720c */ /* 0x000fe20000706670 */
[----:B------:R-:W-:Y:S02]  /*03c0*/  VIADD R5, R8, 0x1 ;  /* 0x0000000108057836 */ /* 0x000fe40000000000 */
[----:B------:R-:W-:-:S05]  /*03d0*/  @P1 IMAD.MOV R5, RZ, RZ, R8 ;  /* 0x000000ffff051224 */ /* 0x000fca00078e0208 */
[----:B------:R-:W-:-:S05]  /*03e0*/  ISETP.GT.U32.AND P1, PT, R5, R12, PT ;  /* 0x0000000c0500720c */ /* 0x000fca0003f24070 */
[----:B-1----:R-:W-:-:S04]  /*03f0*/  @!P0 IADD3 R2, P2, PT, R7, R2, RZ ;  /* 0x0000000207028210 */ /* 0x002fc80007f5e0ff */
[----:B------:R-:W-:-:S05]  /*0400*/  @!P0 LEA.HI.X.SX32 R3, R7, R3, 0x1, P2 ;  /* 0x0000000307038211 */ /* 0x000fca00010f0eff */
[----:B------:R0:W-:Y:S01]  /*0410*/  @!P0 STG.E.U8 desc[UR6][R2.64], R9 ;  /* 0x0000000902008986 */ /* 0x0001e2000c101106 */
[----:B------:R-:W-:Y:S05]  /*0420*/  @!P1 EXIT ;  /* 0x000000000000994d */ /* 0x000fea0003800000 */
[----:B0-----:R-:W0:Y:S02]  /*0430*/  LDC.64 R2, c[0x0][0x390] ;  /* 0x0000e400ff027b82 */ /* 0x001e240000000a00 */
[----:B0-----:R-:W2:Y:S02]  /*0440*/  LDG.E R2, desc[UR6][R2.64] ;  /* 0x0000000602027981 */ /* 0x001ea4000c1e1900 */
[----:B--2---:R-:W-:-:S13]  /*0450*/  ISETP.NE.AND P0, PT, R2, RZ, PT ;  /* 0x000000ff0200720c */ /* 0x004fda0003f05270 */
[----:B------:R-:W-:Y:S05]  /*0460*/  @!P0 BRA `(.L_x_18) ;  /* 0x0000002400cc8947 */ /* 0x000fea0003800000 */
[----:B------:R-:W-:-:S06]  /*0470*/  CS2R R2, SR_CLOCKLO ;  /* 0x0000000000027805 */ /* 0x000fcc0000015000 */
[----:B------:R-:W-:Y:S01]  /*0480*/  LOP3.LUT R3, R3, 0xf7dcefdd, RZ, 0x3c, !PT ;  /* 0xf7dcefdd03037812 */ /* 0x000fe200078e3cff */
[----:B------:R-:W-:Y:S01]  /*0490*/  IMAD R4, R11, R13, R10 ;  /* 0x0000000d0b047224 */ /* 0x000fe200078e020a */
[----:B------:R-:W-:Y:S01]  /*04a0*/  LOP3.LUT R2, R2, 0xaad26b49, RZ, 0x3c, !PT ;  /* 0xaad26b4902027812 */ /* 0x000fe200078e3cff */
[----:B------:R-:W-:Y:S02]  /*04b0*/  BSSY.RECONVERGENT B0, `(.L_x_19) ;  /* 0x000025d000007945 */ /* 0x000fe40003800200 */
[----:B------:R-:W-:Y:S01]  /*04c0*/  IMAD R8, R3, -0x658354e5, RZ ;  /* 0x9a7cab1b03087824 */ /* 0x000fe200078e02ff */
[----:B------:R-:W-:Y:S01]  /*04d0*/  ISETP.NE.AND P0, PT, R4, RZ, PT ;  /* 0x000000ff0400720c */ /* 0x000fe20003f05270 */
[----:B------:R-:W-:Y:S02]  /*04e0*/  IMAD R3, R2, 0x4182bed5, RZ ;  /* 0x4182bed502037824 */ /* 0x000fe400078e02ff */
[----:B------:R-:W-:Y:S02]  /*04f0*/  VIADD R7, R8, 0x1f123bb5 ;  /* 0x1f123bb508077836 */ /* 0x000fe40000000000 */
[C---:B------:R-:W-:Y:S01]  /*0500*/  VIADD R5, R3.reuse, 0x583f19 ;  /* 0x00583f1903057836 */ /* 0x040fe20000000000 */
[----:B------:R-:W-:-:S02]  /*0510*/  IADD3 R2, PT, PT, R3, 0x64f0c9, R8 ;  /* 0x0064f0c903027810 */ /* 0x000fc40007ffe008 */
[C---:B------:R-:W-:Y:S01]  /*0520*/  LOP3.LUT R6, R3.reuse, 0x159a55e5, RZ, 0x3c, !PT ;  /* 0x159a55e503067812 */ /* 0x040fe200078e3cff */
[----:B------:R-:W-:Y:S01]  /*0530*/  VIADD R3, R3, 0x75bcd15 ;  /* 0x075bcd1503037836 */ /* 0x000fe20000000000 */
[----:B------:R-:W-:Y:S01]  /*0540*/  LOP3.LUT R8, R8, 0x5491333, RZ, 0x3c, !PT ;  /* 0x0549133308087812 */ /* 0x000fe200078e3cff */
[----:B------:R-:W-:Y:S02]  /*0550*/  IMAD.MOV.U32 R9, RZ, RZ, R5 ;  /* 0x000000ffff097224 */ /* 0x000fe400078e0005 */
[----:B------:R0:W-:Y:S04]  /*0560*/  STL.64 [R1+0x8], R6 ;  /* 0x0000080601007387 */ /* 0x0001e80000100a00 */
[----:B------:R0:W-:Y:S04]  /*0570*/  STL.64 [R1], R2 ;  /* 0x0000000201007387 */ /* 0x0001e80000100a00 */
[----:B------:R0:W-:Y:S01]  /*0580*/  STL.64 [R1+0x10], R8 ;  /* 0x0000100801007387 */ /* 0x0001e20000100a00 */
[----:B------:R-:W-:Y:S05]  /*0590*/  @!P0 BRA `(.L_x_20) ;  /* 0x0000002400388947 */ /* 0x000fea0003800000 */
[----:B------:R-:W-:Y:S02]  /*05a0*/  IMAD.MOV.U32 R13, RZ, RZ, R4 ;  /* 0x000000ffff0d7224 */ /* 0x000fe400078e0004 */
[----:B------:R-:W-:Y:S02]  /*05b0*/  IMAD.MOV.U32 R12, RZ, RZ, RZ ;  /* 0x000000ffff0c7224 */ /* 0x000fe400078e00ff */
[----:B0-----:R-:W-:-:S07]  /*05c0*/  IMAD.MOV.U32 R9, RZ, RZ, RZ ;  /* 0x000000ffff097224 */ /* 0x001fce00078e00ff */
.L_x_29:
[----:B0-----:R-:W-:Y:S01]  /*05d0*/  LOP3.LUT R4, R13, 0x3, RZ, 0xc0, !PT ;  /* 0x000000030d047812 */ /* 0x001fe200078ec0ff */
[----:B------:R-:W-:Y:S03]  /*05e0*/  BSSY.RECONVERGENT B1, `(.L_x_21) ;  /* 0x0000243000017945 */ /* 0x000fe60003800200 */
[----:B------:R-:W-:-:S04]  /*05f0*/  ISETP.NE.U32.AND P0, PT, R4, RZ, PT ;  /* 0x000000ff0400720c */ /* 0x000fc80003f05070 */
[----:B------:R-:W-:-:S13]  /*0600*/  ISETP.NE.AND.EX P0, PT, RZ, RZ, PT, P0 ;  /* 0x000000ffff00720c */ /* 0x000fda0003f05300 */
[----:B------:R-:W-:Y:S05]  /*0610*/  @!P0 BRA `(.L_x_22) ;  /* 0x0000002000fc8947 */ /* 0x000fea0003800000 */
[----:B------:R-:W0:Y:S01]  /*0620*/  LDC.64 R10, c[0x4][RZ] ;  /* 0x01000000ff0a7b82 */ /* 0x000e220000000a00 */
[----:B------:R-:W-:Y:S01]  /*0630*/  IMAD.MOV.U32 R8, RZ, RZ, RZ ;  /* 0x000000ffff087224 */ /* 0x000fe200078e00ff */
[----:B------:R-:W-:Y:S02]  /*0640*/  CS2R R4, SRZ ;  /* 0x0000000000047805 */ /* 0x000fe4000001ff00 */
[----:B------:R-:W-:Y:S01]  /*0650*/  CS2R R6, SRZ ;  /* 0x0000000000067805 */ /* 0x000fe2000001ff00 */
[----:B------:R-:W-:Y:S02]  /*0660*/  IMAD.MOV.U32 R3, RZ, RZ, RZ ;  /* 0x000000ffff037224 */ /* 0x000fe400078e00ff */
[----:B0-----:R-:W-:-:S07]  /*0670*/  IMAD.WIDE.U32 R10, R9, 0xc80, R10 ;  /* 0x00000c80090a7825 */ /* 0x001fce00078e000a */
.L_x_24:
[----:B------:R-:W-:-:S06]  /*0680*/  IMAD R16, R8, 0x4, R1 ;  /* 0x0000000408107824 */ /* 0x000fcc00078e0201 */
[----:B------:R-:W5:Y:S01]  /*0690*/  LDL R16, [R16+0x4] ;  /* 0x0000040010107983 */ /* 0x000f620000100800 */
[----:B------:R-:W-:-:S05]  /*06a0*/  UMOV UR4, URZ ;  /* 0x000000ff00047c82 */ /* 0x000fca0008000000 */
.L_x_23:
[----:B-----5:R-:W-:Y:S01]  /*06b0*/  SHF.R.U32.HI R21, RZ, UR4, R16 ;  /* 0x00000004ff157c19 */ /* 0x020fe20008011610 */
[----:B------:R-:W-:-:S03]  /*06c0*/  IMAD.SHL.U32 R14, R8, 0x20, RZ ;  /* 0x00000020080e7824 */ /* 0x000fc600078e00ff */
[----:B------:R-:W-:Y:S01]  /*06d0*/  LOP3.LUT R15, R21, 0x1, RZ, 0xc0, !PT ;  /* 0x00000001150f7812 */ /* 0x000fe200078ec0ff */
[----:B------:R-:W-:-:S03]  /*06e0*/  VIADD R14, R14, UR4 ;  /* 0x000000040e0e7c36 */ /* 0x000fc60008000000 */
[----:B------:R-:W-:Y:S01]  /*06f0*/  ISETP.NE.U32.AND P0, PT, R15, 0x1, PT ;  /* 0x000000010f00780c */ /* 0x000fe20003f05070 */
[----:B------:R-:W-:-:S03]  /*0700*/  IMAD R15, R14, 0x5, RZ ;  /* 0x000000050e0f7824 */ /* 0x000fc600078e02ff */
[----:B------:R-:W-:Y:S01]  /*0710*/  R2P PR, R21, 0x7e ;  /* 0x0000007e15007804 */ /* 0x000fe20000000000 */
[----:B------:R-:W-:-:S08]  /*0720*/  IMAD.WIDE.U32 R14, R15, 0x4, R10 ;  /* 0x000000040f0e7825 */ /* 0x000fd000078e000a */
[----:B------:R-:W2:Y:S04]  /*0730*/  @!P0 LDG.E R20, desc[UR6][R14.64+0x10] ;  /* 0x000010060e148981 */ /* 0x000ea8000c1e1900 */
[----:B------:R-:W3:Y:S04]  /*0740*/  @P1 LDG.E R22, desc[UR6][R14.64+0x24] ;  /* 0x000024060e161981 */ /* 0x000ee8000c1e1900 */
[----:B------:R-:W4:Y:S04]  /*0750*/  @P2 LDG.E R24, desc[UR6][R14.64+0x38] ;  /* 0x000038060e182981 */ /* 0x000f28000c1e1900 */
[----:B------:R-:W4:Y:S04]  /*0760*/  @P3 LDG.E R26, desc[UR6][R14.64+0x4c] ;  /* 0x00004c060e1a3981 */ /* 0x000f28000c1e1900 */
[----:B------:R-:W4:Y:S04]  /*0770*/  @P4 LDG.E R28, desc[UR6][R14.64+0x60] ;  /* 0x000060060e1c4981 */ /* 0x000f28000c1e1900 */
[----:B------:R-:W4:Y:S04]  /*0780*/  @!P0 LDG.E R18, desc[UR6][R14.64] ;  /* 0x000000060e128981 */ /* 0x000f28000c1e1900 */
[----:B------:R-:W4:Y:S04]  /*0790*/  @!P0 LDG.E R17, desc[UR6][R14.64+0x4] ;  /* 0x000004060e118981 */ /* 0x000f28000c1e1900 */
[----:B------:R-:W4:Y:S04]  /*07a0*/  @P5 LDG.E R19, desc[UR6][R14.64+0x74] ;  /* 0x000074060e135981 */ /* 0x000f28000c1e1900 */
[----:B------:R-:W4:Y:S04]  /*07b0*/  @P1 LDG.E R23, desc[UR6][R14.64+0x20] ;  /* 0x000020060e171981 */ /* 0x000f28000c1e1900 */
[----:B------:R-:W4:Y:S01]  /*07c0*/  @P3 LDG.E R25, desc[UR6][R14.64+0x48] ;  /* 0x000048060e193981 */ /* 0x000f22000c1e1900 */
[----:B--2---:R-:W-:-:S03]  /*07d0*/  @!P0 LOP3.LUT R5, R5, R20, RZ, 0x3c, !PT ;  /* 0x0000001405058212 */ /* 0x004fc600078e3cff */
[----:B------:R-:W2:Y:S01]  /*07e0*/  @P1 LDG.E R20, desc[UR6][R14.64+0x14] ;  /* 0x000014060e141981 */ /* 0x000ea2000c1e1900 */
[----:B---3--:R-:W-:-:S03]  /*07f0*/  @P1 LOP3.LUT R5, R5, R22, RZ, 0x3c, !PT ;  /* 0x0000001605051212 */ /* 0x008fc600078e3cff */
[----:B------:R-:W3:Y:S01]  /*0800*/  @P1 LDG.E R22, desc[UR6][R14.64+0x1c] ;  /* 0x00001c060e161981 */ /* 0x000ee2000c1e1900 */
[----:B----4-:R-:W-:-:S03]  /*0810*/  @P2 LOP3.LUT R5, R5, R24, RZ, 0x3c, !PT ;  /* 0x0000001805052212 */ /* 0x010fc600078e3cff */
[----:B------:R-:W4:Y:S01]  /*0820*/  @P2 LDG.E R24, desc[UR6][R14.64+0x28] ;  /* 0x000028060e182981 */ /* 0x000f22000c1e1900 */
[----:B------:R-:W-:-:S03]  /*0830*/  @P3 LOP3.LUT R5, R5, R26, RZ, 0x3c, !PT ;  /* 0x0000001a05053212 */ /* 0x000fc600078e3cff */
[----:B------:R-:W3:Y:S01]  /*0840*/  @P6 LDG.E R26, desc[UR6][R14.64+0x88] ;  /* 0x000088060e1a6981 */ /* 0x000ee2000c1e1900 */
[----:B------:R-:W-:Y:S02]  /*0850*/  @P4 LOP3.LUT R5, R5, R28, RZ, 0x3c, !PT ;  /* 0x0000001c05054212 */ /* 0x000fe400078e3cff */
[----:B------:R-:W-:Y:S02]  /*0860*/  @!P0 LOP3.LUT R3, R3, R18, RZ, 0x3c, !PT ;  /* 0x0000001203038212 */ /* 0x000fe400078e3cff */
[----:B------:R-:W3:Y:S01]  /*0870*/  @!P0 LDG.E R18, desc[UR6][R14.64+0x8] ;  /* 0x000008060e128981 */ /* 0x000ee2000c1e1900 */
[----:B------:R-:W-:-:S03]  /*0880*/  @!P0 LOP3.LUT R6, R6, R17, RZ, 0x3c, !PT ;  /* 0x0000001106068212 */ /* 0x000fc600078e3cff */
[----:B------:R-:W3:Y:S01]  /*0890*/  @!P0 LDG.E R17, desc[UR6][R14.64+0xc] ;  /* 0x00000c060e118981 */ /* 0x000ee2000c1e1900 */
[----:B------:R-:W-:-:S03]  /*08a0*/  @P5 LOP3.LUT R5, R5, R19, RZ, 0x3c, !PT ;  /* 0x0000001305055212 */ /* 0x000fc600078e3cff */
[----:B------:R-:W3:Y:S01]  /*08b0*/  @P1 LDG.E R19, desc[UR6][R14.64+0x18] ;  /* 0x000018060e131981 */ /* 0x000ee2000c1e1900 */
[----:B--2---:R-:W-:-:S03]  /*08c0*/  @P1 LOP3.LUT R3, R3, R20, RZ, 0x3c, !PT ;  /* 0x0000001403031212 */ /* 0x004fc600078e3cff */
[----:B------:R-:W2:Y:S01]  /*08d0*/  @P3 LDG.E R20, desc[UR6][R14.64+0x3c] ;  /* 0x00003c060e143981 */ /* 0x000ea2000c1e1900 */
[----:B----4-:R-:W-:-:S03]  /*08e0*/  @P2 LOP3.LUT R3, R3, R24, RZ, 0x3c, !PT ;  /* 0x0000001803032212 */ /* 0x010fc600078e3cff */
[----:B------:R-:W4:Y:S01]  /*08f0*/  @P4 LDG.E R24, desc[UR6][R14.64+0x50] ;  /* 0x000050060e184981 */ /* 0x000f22000c1e1900 */
[----:B---3--:R-:W-:-:S03]  /*0900*/  @!P0 LOP3.LUT R7, R7, R18, RZ, 0x3c, !PT ;  /* 0x0000001207078212 */ /* 0x008fc600078e3cff */
[----:B------:R-:W3:Y:S01]  /*0910*/  @P2 LDG.E R18, desc[UR6][R14.64+0x30] ;  /* 0x000030060e122981 */ /* 0x000ee2000c1e1900 */
[----:B------:R-:W-:-:S03]  /*0920*/  @!P0 LOP3.LUT R4, R4, R17, RZ, 0x3c, !PT ;  /* 0x0000001104048212 */ /* 0x000fc600078e3cff */
[----:B------:R-:W3:Y:S01]  /*0930*/  @P2 LDG.E R17, desc[UR6][R14.64+0x2c] ;  /* 0x00002c060e112981 */ /* 0x000ee2000c1e1900 */
[----:B------:R-:W-:-:S03]  /*0940*/  @P1 LOP3.LUT R6, R6, R19, RZ, 0x3c, !PT ;  /* 0x0000001306061212 */ /* 0x000fc600078e3cff */
[----:B------:R-:W3:Y:S01]  /*0950*/  @P2 LDG.E R19, desc[UR6][R14.64+0x34] ;  /* 0x000034060e132981 */ /* 0x000ee2000c1e1900 */
[----:B------:R-:W-:Y:S02]  /*0960*/  @P1 LOP3.LUT R7, R7, R22, RZ, 0x3c, !PT ;  /* 0x0000001607071212 */ /* 0x000fe400078e3cff */
[----:B------:R-:W-:Y:S01]  /*0970*/  @P1 LOP3.LUT R4, R4, R23, RZ, 0x3c, !PT ;  /* 0x0000001704041212 */ /* 0x000fe200078e3cff */
[----:B------:R-:W3:Y:S04]  /*0980*/  @P3 LDG.E R22, desc[UR6][R14.64+0x44] ;  /* 0x000044060e163981 */ /* 0x000ee8000c1e1900 */
[----:B------:R-:W3:Y:S01]  /*0990*/  @P3 LDG.E R23, desc[UR6][R14.64+0x40] ;  /* 0x000040060e173981 */ /* 0x000ee2000c1e1900 */
[----:B--2---:R-:W-:-:S03]  /*09a0*/  @P3 LOP3.LUT R3, R3, R20, RZ, 0x3c, !PT ;  /* 0x0000001403033212 */ /* 0x004fc600078e3cff */
[----:B------:R-:W2:Y:S01]  /*09b0*/  @P5 LDG.E R20, desc[UR6][R14.64+0x64] ;  /* 0x000064060e145981 */ /* 0x000ea2000c1e1900 */
[----:B----4-:R-:W-:-:S03]  /*09c0*/  @P4 LOP3.LUT R3, R3, R24, RZ, 0x3c, !PT ;  /* 0x0000001803034212 */ /* 0x010fc600078e3cff */
[----:B------:R-:W4:Y:S01]  /*09d0*/  @P6 LDG.E R24, desc[UR6][R14.64+0x78] ;  /* 0x000078060e186981 */ /* 0x000f22000c1e1900 */
[----:B---3--:R-:W-:-:S03]  /*09e0*/  @P2 LOP3.LUT R7, R7, R18, RZ, 0x3c, !PT ;  /* 0x0000001207072212 */ /* 0x008fc600078e3cff */
[----:B------:R-:W3:Y:S01]  /*09f0*/  @P4 LDG.E R18, desc[UR6][R14.64+0x58] ;  /* 0x000058060e124981 */ /* 0x000ee2000c1e1900 */
[----:B------:R-:W-:-:S03]  /*0a00*/  @P2 LOP3.LUT R6, R6, R17, RZ, 0x3c, !PT ;  /* 0x0000001106062212 */ /* 0x000fc600078e3cff */
[----:B------:R-:W3:Y:S01]  /*0a10*/  @P4 LDG.E R17, desc[UR6][R14.64+0x54] ;  /* 0x000054060e114981 */ /* 0x000ee2000c1e1900 */
[----:B------:R-:W-:-:S03]  /*0a20*/  @P2 LOP3.LUT R4, R4, R19, RZ, 0x3c, !PT ;  /* 0x0000001304042212 */ /* 0x000fc600078e3cff */
[----:B------:R-:W3:Y:S01]  /*0a30*/  @P4 LDG.E R19, desc[UR6][R14.64+0x5c] ;  /* 0x00005c060e134981 */ /* 0x000ee2000c1e1900 */
[----:B------:R-:W-:Y:S02]  /*0a40*/  @P3 LOP3.LUT R7, R7, R22, RZ, 0x3c, !PT ;  /* 0x0000001607073212 */ /* 0x000fe400078e3cff */
[----:B------:R-:W-:Y:S01]  /*0a50*/  @P3 LOP3.LUT R4, R4, R25, RZ, 0x3c, !PT ;  /* 0x0000001904043212 */ /* 0x000fe200078e3cff */
[----:B------:R-:W3:Y:S01]  /*0a60*/  @P5 LDG.E R22, desc[UR6][R14.64+0x6c] ;  /* 0x00006c060e165981 */ /* 0x000ee2000c1e1900 */
[----:B------:R-:W-:-:S03]  /*0a70*/  @P3 LOP3.LUT R6, R6, R23, RZ, 0x3c, !PT ;  /* 0x0000001706063212 */ /* 0x000fc600078e3cff */
[----:B------:R-:W3:Y:S04]  /*0a80*/  @P5 LDG.E R23, desc[UR6][R14.64+0x68] ;  /* 0x000068060e175981 */ /* 0x000ee8000c1e1900 */
[----:B------:R-:W3:Y:S01]  /*0a90*/  @P5 LDG.E R25, desc[UR6][R14.64+0x70] ;  /* 0x000070060e195981 */ /* 0x000ee2000c1e1900 */
[----:B------:R-:W-:Y:S02]  /*0aa0*/  LOP3.LUT P0, RZ, R21, 0x80, RZ, 0xc0, !PT ;  /* 0x0000008015ff7812 */ /* 0x000fe4000780c0ff */
[----:B--2---:R-:W-:-:S11]  /*0ab0*/  @P5 LOP3.LUT R3, R3, R20, RZ, 0x3c, !PT ;  /* 0x0000001403035212 */ /* 0x004fd600078e3cff */
        /* <DEDUP_REMOVED lines=15> */
[----:B------:R-:W-:Y:S02]  /*0bb0*/  @P6 LOP3.LUT R5, R5, R26, RZ, 0x3c, !PT ;  /* 0x0000001a05056212 */ /* 0x000fe400078e3cff */
[----:B--2---:R-:W-:Y:S02]  /*0bc0*/  @P0 LOP3.LUT R3, R3, R20, RZ, 0x3c, !PT ;  /* 0x0000001403030212 */ /* 0x004fe400078e3cff */
[----:B----4-:R-:W-:Y:S02]  /*0bd0*/  @P0 LOP3.LUT R5, R5, R24, RZ, 0x3c, !PT ;  /* 0x0000001805050212 */ /* 0x010fe400078e3cff */
[----:B---3--:R-:W-:Y:S02]  /*0be0*/  @P6 LOP3.LUT R7, R7, R18, RZ, 0x3c, !PT ;  /* 0x0000001207076212 */ /* 0x008fe400078e3cff */
[----:B------:R-:W-:Y:S02]  /*0bf0*/  @P6 LOP3.LUT R6, R6, R17, RZ, 0x3c, !PT ;  /* 0x0000001106066212 */ /* 0x000fe400078e3cff */
[----:B------:R-:W-:-:S02]  /*0c00*/  @P6 LOP3.LUT R4, R4, R19, RZ, 0x3c, !PT ;  /* 0x0000001304046212 */ /* 0x000fc400078e3cff */
[----:B------:R-:W-:Y:S02]  /*0c10*/  @P0 LOP3.LUT R7, R7, R22, RZ, 0x3c, !PT ;  /* 0x0000001607070212 */ /* 0x000fe400078e3cff */
[----:B------:R-:W-:Y:S02]  /*0c20*/  @P0 LOP3.LUT R6, R6, R23, RZ, 0x3c, !PT ;  /* 0x0000001706060212 */ /* 0x000fe400078e3cff */
[----:B------:R-:W-:Y:S02]  /*0c30*/  @P0 LOP3.LUT R4, R4, R25, RZ, 0x3c, !PT ;  /* 0x0000001904040212 */ /* 0x000fe400078e3cff */
[----:B------:R-:W-:-:S13]  /*0c40*/  R2P PR, R21.B1, 0x7f ;  /* 0x0000007f15007804 */ /* 0x000fda0000001000 */
[----:B------:R-:W2:Y:S04]  /*0c50*/  @P0 LDG.E R18, desc[UR6][R14.64+0xb0] ;  /* 0x0000b0060e120981 */ /* 0x000ea8000c1e1900 */
[----:B------:R-:W3:Y:S04]  /*0c60*/  @P1 LDG.E R20, desc[UR6][R14.64+0xc4] ;  /* 0x0000c4060e141981 */ /* 0x000ee8000c1e1900 */
[----:B------:R-:W4:Y:S04]  /*0c70*/  @P2 LDG.E R26, desc[UR6][R14.64+0xd8] ;  /* 0x0000d8060e1a2981 */ /* 0x000f28000c1e1900 */
[----:B------:R-:W4:Y:S04]  /*0c80*/  @P3 LDG.E R28, desc[UR6][R14.64+0xec] ;  /* 0x0000ec060e1c3981 */ /* 0x000f28000c1e1900 */
[----:B------:R-:W4:Y:S04]  /*0c90*/  @P0 LDG.E R19, desc[UR6][R14.64+0xac] ;  /* 0x0000ac060e130981 */ /* 0x000f28000c1e1900 */
[----:B------:R-:W4:Y:S04]  /*0ca0*/  @P0 LDG.E R22, desc[UR6][R14.64+0xa0] ;  /* 0x0000a0060e160981 */ /* 0x000f28000c1e1900 */
[----:B------:R-:W4:Y:S04]  /*0cb0*/  @P4 LDG.E R23, desc[UR6][R14.64+0x100] ;  /* 0x000100060e174981 */ /* 0x000f28000c1e1900 */
[----:B------:R-:W4:Y:S04]  /*0cc0*/  @P0 LDG.E R17, desc[UR6][R14.64+0xa4] ;  /* 0x0000a4060e110981 */ /* 0x000f28000c1e1900 */
[----:B------:R-:W4:Y:S04]  /*0cd0*/  @P0 LDG.E R24, desc[UR6][R14.64+0xa8] ;  /* 0x0000a8060e180981 */ /* 0x000f28000c1e1900 */
[----:B------:R-:W4:Y:S01]  /*0ce0*/  @P5 LDG.E R25, desc[UR6][R14.64+0x114] ;  /* 0x000114060e195981 */ /* 0x000f22000c1e1900 */
[----:B--2---:R-:W-:-:S03]  /*0cf0*/  @P0 LOP3.LUT R5, R5, R18, RZ, 0x3c, !PT ;  /* 0x0000001205050212 */ /* 0x004fc600078e3cff */
[----:B------:R-:W2:Y:S01]  /*0d00*/  @P1 LDG.E R18, desc[UR6][R14.64+0xb4] ;  /* 0x0000b4060e121981 */ /* 0x000ea2000c1e1900 */
[----:B---3--:R-:W-:-:S03]  /*0d10*/  @P1 LOP3.LUT R5, R5, R20, RZ, 0x3c, !PT ;  /* 0x0000001405051212 */ /* 0x008fc600078e3cff */
[----:B------:R-:W3:Y:S01]  /*0d20*/  @P6 LDG.E R20, desc[UR6][R14.64+0x128] ;  /* 0x000128060e146981 */ /* 0x000ee2000c1e1900 */
[----:B----4-:R-:W-:-:S03]  /*0d30*/  @P2 LOP3.LUT R5, R5, R26, RZ, 0x3c, !PT ;  /* 0x0000001a05052212 */ /* 0x010fc600078e3cff */
[----:B------:R-:W4:Y:S01]  /*0d40*/  @P2 LDG.E R26, desc[UR6][R14.64+0xd0] ;  /* 0x0000d0060e1a2981 */ /* 0x000f22000c1e1900 */
[----:B------:R-:W-:-:S03]  /*0d50*/  @P3 LOP3.LUT R5, R5, R28, RZ, 0x3c, !PT ;  /* 0x0000001c05053212 */ /* 0x000fc600078e3cff */
        /* <DEDUP_REMOVED lines=9> */
[----:B------:R-:W-:Y:S02]  /*0df0*/  @P0 LOP3.LUT R7, R7, R24, RZ, 0x3c, !PT ;  /* 0x0000001807070212 */ /* 0x000fe400078e3cff */
[----:B------:R-:W-:Y:S01]  /*0e00*/  LOP3.LUT P0, RZ, R21, 0x8000, RZ, 0xc0, !PT ;  /* 0x0000800015ff7812 */ /* 0x000fe2000780c0ff */
[----:B------:R-:W4:Y:S01]  /*0e10*/  @P2 LDG.E R24, desc[UR6][R14.64+0xc8] ;  /* 0x0000c8060e182981 */ /* 0x000f22000c1e1900 */
[----:B------:R-:W-:-:S03]  /*0e20*/  @P5 LOP3.LUT R5, R5, R25, RZ, 0x3c, !PT ;  /* 0x0000001905055212 */ /* 0x000fc600078e3cff */
        /* <DEDUP_REMOVED lines=9> */
[----:B------:R-:W2:Y:S01]  /*0ec0*/  @P3 LDG.E R22, desc[UR6][R14.64+0xe4] ;  /* 0x0000e4060e163981 */ /* 0x000ea2000c1e1900 */
        /* <DEDUP_REMOVED lines=12> */
[----:B---3--:R-:W-:-:S03]  /*0f90*/  @P3 LOP3.LUT R3, R3, R20, RZ, 0x3c, !PT ;  /* 0x0000001403033212 */ /* 0x008fc600078e3cff */
[----:B------:R-:W3:Y:S01]  /*0fa0*/  @P6 LDG.E R20, desc[UR6][R14.64+0x118] ;  /* 0x000118060e146981 */ /* 0x000ee2000c1e1900 */
[----:B--2---:R-:W-:-:S03]  /*0fb0*/  @P3 LOP3.LUT R7, R7, R22, RZ, 0x3c, !PT ;  /* 0x0000001607073212 */ /* 0x004fc600078e3cff */
[----:B------:R-:W2:Y:S01]  /*0fc0*/  @P6 LDG.E R22, desc[UR6][R14.64+0x120] ;  /* 0x000120060e166981 */ /* 0x000ea2000c1e1900 */
[----:B----4-:R-:W-:-:S03]  /*0fd0*/  @P4 LOP3.LUT R6, R6, R23, RZ, 0x3c, !PT ;  /* 0x0000001706064212 */ /* 0x010fc600078e3cff */
[----:B------:R-:W4:Y:S01]  /*0fe0*/  @P0 LDG.E R23, desc[UR6][R14.64+0x130] ;  /* 0x000130060e170981 */ /* 0x000f22000c1e1900 */
[----:B------:R-:W-:Y:S02]  /*0ff0*/  @P4 LOP3.LUT R7, R7, R26, RZ, 0x3c, !PT ;  /* 0x0000001a07074212 */ /* 0x000fe400078e3cff */
[----:B------:R-:W-:Y:S01]  /*1000*/  @P5 LOP3.LUT R6, R6, R19, RZ, 0x3c, !PT ;  /* 0x0000001306065212 */ /* 0x000fe200078e3cff */
[----:B------:R-:W4:Y:S01]  /*1010*/  @P0 LDG.E R26, desc[UR6][R14.64+0x13c] ;  /* 0x00013c060e1a0981 */ /* 0x000f22000c1e1900 */
[----:B------:R-:W-:-:S03]  /*1020*/  @P5 LOP3.LUT R7, R7, R18, RZ, 0x3c, !PT ;  /* 0x0000001207075212 */ /* 0x000fc600078e3cff */
[----:B------:R-:W4:Y:S01]  /*1030*/  @P6 LDG.E R19, desc[UR6][R14.64+0x124] ;  /* 0x000124060e136981 */ /* 0x000f22000c1e1900 */
[----:B------:R-:W-:-:S03]  /*1040*/  @P3 LOP3.LUT R4, R4, R21, RZ, 0x3c, !PT ;  /* 0x0000001504043212 */ /* 0x000fc600078e3cff */
[----:B------:R-:W4:Y:S01]  /*1050*/  @P6 LDG.E R21, desc[UR6][R14.64+0x11c] ;  /* 0x00011c060e156981 */ /* 0x000f22000c1e1900 */
[----:B------:R-:W-:Y:S02]  /*1060*/  @P4 LOP3.LUT R3, R3, R24, RZ, 0x3c, !PT ;  /* 0x0000001803034212 */ /* 0x000fe400078e3cff */
[----:B------:R-:W-:Y:S01]  /*1070*/  @P4 LOP3.LUT R4, R4, R25, RZ, 0x3c, !PT ;  /* 0x0000001904044212 */ /* 0x000fe200078e3cff */
[----:B------:R-:W4:Y:S04]  /*1080*/  @P0 LDG.E R24, desc[UR6][R14.64+0x12c] ;  /* 0x00012c060e180981 */ /* 0x000f28000c1e1900 */
[----:B------:R-:W4:Y:S04]  /*1090*/  @P0 LDG.E R18, desc[UR6][R14.64+0x134] ;  /* 0x000134060e120981 */ /* 0x000f28000c1e1900 */
[----:B------:R-:W4:Y:S01]  /*10a0*/  @P0 LDG.E R25, desc[UR6][R14.64+0x138] ;  /* 0x000138060e190981 */ /* 0x000f22000c1e1900 */
[----:B------:R-:W-:Y:S01]  /*10b0*/  UIADD3 UR4, UPT, UPT, UR4, 0x10, URZ ;  /* 0x0000001004047890 */ /* 0x000fe2000fffe0ff */
[----:B------:R-:W-:-:S03]  /*10c0*/  @P5 LOP3.LUT R3, R3, R28, RZ, 0x3c, !PT ;  /* 0x0000001c03035212 */ /* 0x000fc600078e3cff */
[----:B------:R-:W-:Y:S01]  /*10d0*/  UISETP.NE.AND UP0, UPT, UR4, 0x20, UPT ;  /* 0x000000200400788c */ /* 0x000fe2000bf05270 */
[----:B------:R-:W-:Y:S02]  /*10e0*/  @P5 LOP3.LUT R4, R4, R17, RZ, 0x3c, !PT ;  /* 0x0000001104045212 */ /* 0x000fe400078e3cff */
[----:B---3--:R-:W-:Y:S02]  /*10f0*/  @P6 LOP3.LUT R3, R3, R20, RZ, 0x3c, !PT ;  /* 0x0000001403036212 */ /* 0x008fe400078e3cff */
[----:B--2---:R-:W-:Y:S02]  /*1100*/  @P6 LOP3.LUT R7, R7, R22, RZ, 0x3c, !PT ;  /* 0x0000001607076212 */ /* 0x004fe400078e3cff */
[----:B----4-:R-:W-:Y:S02]  /*1110*/  @P0 LOP3.LUT R5, R5, R26, RZ, 0x3c, !PT ;  /* 0x0000001a05050212 */ /* 0x010fe400078e3cff */
[----:B------:R-:W-:Y:S02]  /*1120*/  @P6 LOP3.LUT R4, R4, R19, RZ, 0x3c, !PT ;  /* 0x0000001304046212 */ /* 0x000fe400078e3cff */
[----:B------:R-:W-:-:S02]  /*1130*/  @P6 LOP3.LUT R6, R6, R21, RZ, 0x3c, !PT ;  /* 0x0000001506066212 */ /* 0x000fc400078e3cff */
[----:B------:R-:W-:Y:S02]  /*1140*/  @P0 LOP3.LUT R3, R3, R24, RZ, 0x3c, !PT ;  /* 0x0000001803030212 */ /* 0x000fe400078e3cff */
[----:B------:R-:W-:Y:S02]  /*1150*/  @P0 LOP3.LUT R6, R6, R23, RZ, 0x3c, !PT ;  /* 0x0000001706060212 */ /* 0x000fe400078e3cff */
[----:B------:R-:W-:Y:S02]  /*1160*/  @P0 LOP3.LUT R7, R7, R18, RZ, 0x3c, !PT ;  /* 0x0000001207070212 */ /* 0x000fe400078e3cff */
[----:B------:R-:W-:Y:S01]  /*1170*/  @P0 LOP3.LUT R4, R4, R25, RZ, 0x3c, !PT ;  /* 0x0000001904040212 */ /* 0x000fe200078e3cff */
[----:B------:R-:W-:Y:S06]  /*1180*/  BRA.U UP0, `(.L_x_23) ;  /* 0xfffffff500487547 */ /* 0x000fec000b83ffff */
[----:B------:R-:W-:-:S05]  /*1190*/  VIADD R8, R8, 0x1 ;  /* 0x0000000108087836 */ /* 0x000fca0000000000 */
[----:B------:R-:W-:-:S13]  /*11a0*/  ISETP.NE.AND P0, PT, R8, 0x5, PT ;  /* 0x000000050800780c */ /* 0x000fda0003f05270 */
[----:B------:R-:W-:Y:S05]  /*11b0*/  @P0 BRA `(.L_x_24) ;  /* 0xfffffff400300947 */ /* 0x000fea000383ffff */
[----:B------:R-:W-:Y:S01]  /*11c0*/  LOP3.LUT R8, R13, 0x3, RZ, 0xc0, !PT ;  /* 0x000000030d087812 */ /* 0x000fe200078ec0ff */
[----:B------:R0:W-:Y:S03]  /*11d0*/  STL.64 [R1+0x8], R6 ;  /* 0x0000080601007387 */ /* 0x0001e60000100a00 */
[----:B------:R-:W-:Y:S01]  /*11e0*/  ISETP.NE.U32.AND P0, PT, R8, 0x1, PT ;  /* 0x000000010800780c */ /* 0x000fe20003f05070 */
[----:B------:R0:W-:Y:S03]  /*11f0*/  STL.64 [R1+0x10], R4 ;  /* 0x0000100401007387 */ /* 0x0001e60000100a00 */
[----:B------:R-:W-:Y:S01]  /*1200*/  ISETP.NE.AND.EX P0, PT, RZ, RZ, PT, P0 ;  /* 0x000000ffff00720c */ /* 0x000fe20003f05300 */
[----:B------:R0:W-:-:S12]  /*1210*/  STL [R1+0x4], R3 ;  /* 0x0000040301007387 */ /* 0x0001d80000100800 */
[----:B0-----:R-:W-:Y:S05]  /*1220*/  @!P0 BRA `(.L_x_22) ;  /* 0x0000001400f88947 */ /* 0x001fea0003800000 */
[----:B------:R-:W-:Y:S01]  /*1230*/  UMOV UR4, URZ ;  /* 0x000000ff00047c82 */ /* 0x000fe20008000000 */
[----:B------:R-:W-:Y:S01]  /*1240*/  IMAD.MOV.U32 R8, RZ, RZ, RZ ;  /* 0x000000ffff087224 */ /* 0x000fe200078e00ff */
[----:B------:R-:W-:Y:S01]  /*1250*/  CS2R R6, SRZ ;  /* 0x0000000000067805 */ /* 0x000fe2000001ff00 */
[----:B------:R-:W-:Y:S02]  /*1260*/  IMAD.MOV.U32 R4, RZ, RZ, RZ ;  /* 0x000000ffff047224 */ /* 0x000fe400078e00ff */
[----:B------:R-:W-:Y:S02]  /*1270*/  IMAD.MOV.U32 R3, RZ, RZ, RZ ;  /* 0x000000ffff037224 */ /* 0x000fe400078e00ff */
[----:B------:R-:W-:-:S07]  /*1280*/  IMAD.U32 R5, RZ, RZ, UR4 ;  /* 0x00000004ff057e24 */ /* 0x000fce000f8e00ff */
.L_x_26:
[----:B------:R-:W-:-:S06]  /*1290*/  IMAD R16, R8, 0x4, R1 ;  /* 0x0000000408107824 */ /* 0x000fcc00078e0201 */
[----:B------:R-:W5:Y:S01]  /*12a0*/  LDL R16, [R16+0x4] ;  /* 0x0000040010107983 */ /* 0x000f620000100800 */
[----:B------:R-:W-:-:S05]  /*12b0*/  UMOV UR4, URZ ;  /* 0x000000ff00047c82 */ /* 0x000fca0008000000 */
.L_x_25:
        /* <DEDUP_REMOVED lines=180> */
[----:B------:R0:W-:Y:S03]  /*1e00*/  STL [R1+0x4], R3 ;  /* 0x0000040301007387 */ /* 0x0001e60000100800 */
[----:B------:R-:W-:Y:S01]  /*1e10*/  ISETP.NE.AND.EX P0, PT, RZ, RZ, PT, P0 ;  /* 0x000000ffff00720c */ /* 0x000fe20003f05300 */
[----:B------:R0:W-:-:S12]  /*1e20*/  STL.64 [R1+0x10], R4 ;  /* 0x0000100401007387 */ /* 0x0001d80000100a00 */
[----:B0-----:R-:W-:Y:S05]  /*1e30*/  @P0 BRA `(.L_x_22) ;  /* 0x0000000800f40947 */ /* 0x001fea0003800000 */
[----:B------:R-:W-:Y:S01]  /*1e40*/  UMOV UR4, URZ ;  /* 0x000000ff00047c82 */ /* 0x000fe20008000000 */
[----:B------:R-:W-:Y:S01]  /*1e50*/  IMAD.MOV.U32 R8, RZ, RZ, RZ ;  /* 0x000000ffff087224 */ /* 0x000fe200078e00ff */
[----:B------:R-:W-:Y:S01]  /*1e60*/  CS2R R6, SRZ ;  /* 0x0000000000067805 */ /* 0x000fe2000001ff00 */
[----:B------:R-:W-:Y:S02]  /*1e70*/  IMAD.MOV.U32 R4, RZ, RZ, RZ ;  /* 0x000000ffff047224 */ /* 0x000fe400078e00ff */
[----:B------:R-:W-:Y:S02]  /*1e80*/  IMAD.MOV.U32 R3, RZ, RZ, RZ ;  /* 0x000000ffff037224 */ /* 0x000fe400078e00ff */
[----:B------:R-:W-:-:S07]  /*1e90*/  IMAD.U32 R5, RZ, RZ, UR4 ;  /* 0x00000004ff057e24 */ /* 0x000fce000f8e00ff */
.L_x_28:
[----:B------:R-:W-:-:S06]  /*1ea0*/  IMAD R16, R8, 0x4, R1 ;  /* 0x0000000408107824 */ /* 0x000fcc00078e0201 */
[----:B------:R-:W5:Y:S01]  /*1eb0*/  LDL R16, [R16+0x4] ;  /* 0x0000040010107983 */ /* 0x000f620000100800 */
[----:B------:R-:W-:-:S05]  /*1ec0*/  UMOV UR4, URZ ;  /* 0x000000ff00047c82 */ /* 0x000fca0008000000 */
.L_x_27:
        /* <DEDUP_REMOVED lines=177> */
[----:B------:R0:W-:Y:S04]  /*29e0*/  STL.64 [R1+0x8], R6 ;  /* 0x0000080601007387 */ /* 0x0001e80000100a00 */
[----:B------:R0:W-:Y:S04]  /*29f0*/  STL [R1+0x4], R3 ;  /* 0x0000040301007387 */ /* 0x0001e80000100800 */
[----:B------:R0:W-:Y:S02]  /*2a00*/  STL.64 [R1+0x10], R4 ;  /* 0x0000100401007387 */ /* 0x0001e40000100a00 */
.L_x_22:
[----:B------:R-:W-:Y:S05]  /*2a10*/  BSYNC.RECONVERGENT B1 ;  /* 0x0000000000017941 */ /* 0x000fea0003800200 */
.L_x_21:
[----:B------:R-:W-:Y:S01]  /*2a20*/  ISETP.GT.U32.AND P0, PT, R13, 0x3, PT ;  /* 0x000000030d00780c */ /* 0x000fe20003f04070 */
[----:B------:R-:W-:Y:S01]  /*2a30*/  VIADD R9, R9, 0x1 ;  /* 0x0000000109097836 */ /* 0x000fe20000000000 */
[--C-:B------:R-:W-:Y:S02]  /*2a40*/  SHF.R.U64 R13, R13, 0x2, R12.reuse ;  /* 0x000000020d0d7819 */ /* 0x100fe4000000120c */
[----:B------:R-:W-:Y:S02]  /*2a50*/  ISETP.GT.U32.AND.EX P0, PT, R12, RZ, PT, P0 ;  /* 0x000000ff0c00720c */ /* 0x000fe40003f04100 */
[----:B------:R-:W-:-:S11]  /*2a60*/  SHF.R.U32.HI R12, RZ, 0x2, R12 ;  /* 0x00000002ff0c7819 */ /* 0x000fd6000001160c */
[----:B------:R-:W-:Y:S05]  /*2a70*/  @P0 BRA `(.L_x_29) ;  /* 0xffffffd800d40947 */ /* 0x000fea000383ffff */
.L_x_20:
[----:B------:R-:W-:Y:S05]  /*2a80*/  BSYNC.RECONVERGENT B0 ;  /* 0x0000000000007941 */ /* 0x000fea0003800200 */
.L_x_19:
[----:B0-----:R-:W-:Y:S01]  /*2a90*/  SHF.R.U32.HI R4, RZ, 0x2, R3 ;  /* 0x00000002ff047819 */ /* 0x001fe20000011603 */
[----:B------:R-:W0:Y:S03]  /*2aa0*/  LDCU.64 UR4, c[0x0][0x388] ;  /* 0x00007100ff0477ac */ /* 0x000e260008000a00 */
[----:B------:R-:W-:Y:S01]  /*2ab0*/  LOP3.LUT R4, R4, R3, RZ, 0x3c, !PT ;  /* 0x0000000304047212 */ /* 0x000fe200078e3cff */
[----:B------:R-:W-:-:S04]  /*2ac0*/  IMAD.SHL.U32 R3, R5, 0x10, RZ ;  /* 0x0000001005037824 */ /* 0x000fc800078e00ff */
[----:B------:R-:W-:-:S05]  /*2ad0*/  IMAD.SHL.U32 R6, R4, 0x2, RZ ;  /* 0x0000000204067824 */ /* 0x000fca00078e00ff */
[----:B------:R-:W-:Y:S02]  /*2ae0*/  LOP3.LUT R6, R4, R6, R3, 0x96, !PT ;  /* 0x0000000604067212 */ /* 0x000fe400078e9603 */
[----:B------:R-:W-:Y:S02]  /*2af0*/  SHF.R.S32.HI R3, RZ, 0x1f, R0 ;  /* 0x0000001fff037819 */ /* 0x000fe40000011400 */
[----:B------:R-:W-:-:S04]  /*2b00*/  LOP3.LUT R5, R6, R5, RZ, 0x3c, !PT ;  /* 0x0000000506057212 */ /* 0x000fc800078e3cff */
[----:B------:R-:W-:-:S05]  /*2b10*/  IADD3 R5, PT, PT, R2, 0x587c5, R5 ;  /* 0x000587c502057810 */ /* 0x000fca0007ffe005 */
[----:B------:R-:W-:-:S05]  /*2b20*/  IMAD.HI.U32 R2, R5, -0x55555555, RZ ;  /* 0xaaaaaaab05027827 */ /* 0x000fca00078e00ff */
[----:B------:R-:W-:Y:S02]  /*2b30*/  SHF.R.U32.HI R4, RZ, 0x2, R2 ;  /* 0x00000002ff047819 */ /* 0x000fe40000011602 */
[----:B0-----:R-:W-:-:S03]  /*2b40*/  IADD3 R2, P0, PT, R0, UR4, RZ ;  /* 0x0000000400027c10 */ /* 0x001fc6000ff1e0ff */
[----:B------:R-:W-:Y:S01]  /*2b50*/  IMAD R4, R4, -0x6, R5 ;  /* 0xfffffffa04047824 */ /* 0x000fe200078e0205 */
[----:B------:R-:W-:-:S03]  /*2b60*/  IADD3.X R3, PT, PT, R3, UR5, RZ, P0, !PT ;  /* 0x0000000503037c10 */ /* 0x000fc600087fe4ff */
[----:B------:R-:W-:-:S05]  /*2b70*/  VIADD R5, R4, 0x31 ;  /* 0x0000003104057836 */ /* 0x000fca0000000000 */
[----:B------:R-:W-:Y:S01]  /*2b80*/  STG.E.U8 desc[UR6][R2.64], R5 ;  /* 0x0000000502007986 */ /* 0x000fe2000c101106 */
[----:B------:R-:W-:Y:S05]  /*2b90*/  EXIT ;  /* 0x000000000000794d */ /* 0x000fea0003800000 */
.L_x_18:
        /* <DEDUP_REMOVED lines=13> */
[----:B------:R-:W-:-:S03]  /*2c70*/  LOP3.LUT R4, R4, 0x5491333, RZ, 0x3c, !PT ;  /* 0x0549133304047812 */ /* 0x000fc600078e3cff */
[----:B------:R0:W-:Y:S04]  /*2c80*/  STL.64 [R1+0x8], R6 ;  /* 0x0000080601007387 */ /* 0x0001e80000100a00 */
[----:B------:R0:W-:Y:S04]  /*2c90*/  STL.64 [R1], R2 ;  /* 0x0000000201007387 */ /* 0x0001e80000100a00 */
[----:B------:R0:W-:Y:S01]  /*2ca0*/  STL.64 [R1+0x10], R4 ;  /* 0x0000100401007387 */ /* 0x0001e20000100a00 */
[----:B------:R-:W-:Y:S05]  /*2cb0*/  @!P0 BRA `(.L_x_31) ;  /* 0x0000002400388947 */ /* 0x000fea0003800000 */
[----:B------:R-:W-:Y:S02]  /*2cc0*/  IMAD.MOV.U32 R13, RZ, RZ, R8 ;  /* 0x000000ffff0d7224 */ /* 0x000fe400078e0008 */
[----:B------:R-:W-:Y:S02]  /*2cd0*/  IMAD.MOV.U32 R12, RZ, RZ, RZ ;  /* 0x000000ffff0c7224 */ /* 0x000fe400078e00ff */
[----:B------:R-:W-:-:S07]  /*2ce0*/  IMAD.MOV.U32 R9, RZ, RZ, RZ ;  /* 0x000000ffff097224 */ /* 0x000fce00078e00ff */
.L_x_40:
        /* <DEDUP_REMOVED lines=11> */
.L_x_35:
[----:B------:R-:W-:-:S06]  /*2da0*/  IMAD R16, R8, 0x4, R1 ;  /* 0x0000000408107824 */ /* 0x000fcc00078e0201 */
[----:B------:R-:W5:Y:S01]  /*2db0*/  LDL R16, [R16+0x4] ;  /* 0x0000040010107983 */ /* 0x000f620000100800 */
[----:B------:R-:W-:-:S05]  /*2dc0*/  UMOV UR4, URZ ;  /* 0x000000ff00047c82 */ /* 0x000fca0008000000 */
.L_x_34:
        /* <DEDUP_REMOVED lines=190> */
.L_x_37:
[----:B------:R-:W-:-:S06]  /*39b0*/  IMAD R16, R8, 0x4, R1 ;  /* 0x0000000408107824 */ /* 0x000fcc00078e0201 */
[----:B------:R-:W5:Y:S01]  /*39c0*/  LDL R16, [R16+0x4] ;  /* 0x0000040010107983 */ /* 0x000f620000100800 */
[----:B------:R-:W-:-:S05]  /*39d0*/  UMOV UR4, URZ ;  /* 0x000000ff00047c82 */ /* 0x000fca0008000000 */
.L_x_36:
        /* <DEDUP_REMOVED lines=190> */
.L_x_39:
[----:B------:R-:W-:-:S06]  /*45c0*/  IMAD R16, R8, 0x4, R1 ;  /* 0x0000000408107824 */ /* 0x000fcc00078e0201 */
[----:B------:R-:W5:Y:S01]  /*45d0*/  LDL R16, [R16+0x4] ;  /* 0x0000040010107983 */ /* 0x000f620000100800 */
[----:B------:R-:W-:-:S05]  /*45e0*/  UMOV UR4, URZ ;  /* 0x000000ff00047c82 */ /* 0x000fca0008000000 */
.L_x_38:
        /* <DEDUP_REMOVED lines=180> */
.L_x_33:
[----:B------:R-:W-:Y:S05]  /*5130*/  BSYNC.RECONVERGENT B1 ;  /* 0x0000000000017941 */ /* 0x000fea0003800200 */
.L_x_32:
[----:B------:R-:W-:Y:S01]  /*5140*/  ISETP.GT.U32.AND P0, PT, R13, 0x3, PT ;  /* 0x000000030d00780c */ /* 0x000fe20003f04070 */
[----:B------:R-:W-:Y:S01]  /*5150*/  VIADD R9, R9, 0x1 ;  /* 0x0000000109097836 */ /* 0x000fe20000000000 */
[--C-:B------:R-:W-:Y:S02]  /*5160*/  SHF.R.U64 R13, R13, 0x2, R12.reuse ;  /* 0x000000020d0d7819 */ /* 0x100fe4000000120c */
[----:B------:R-:W-:Y:S02]  /*5170*/  ISETP.GT.U32.AND.EX P0, PT, R12, RZ, PT, P0 ;  /* 0x000000ff0c00720c */ /* 0x000fe40003f04100 */
[----:B------:R-:W-:-:S11]  /*5180*/  SHF.R.U32.HI R12, RZ, 0x2, R12 ;  /* 0x00000002ff0c7819 */ /* 0x000fd6000001160c */
[----:B------:R-:W-:Y:S05]  /*5190*/  @P0 BRA `(.L_x_40) ;  /* 0xffffffd800d40947 */ /* 0x000fea000383ffff */
.L_x_31:
[----:B------:R-:W-:Y:S05]  /*51a0*/  BSYNC.RECONVERGENT B0 ;  /* 0x0000000000007941 */ /* 0x000fea0003800200 */
.L_x_30:
        /* <DEDUP_REMOVED lines=8> */
[----:B------:R-:W-:Y:S02]  /*5230*/  IADD3 R5, PT, PT, R2, 0x1, R5 ;  /* 0x0000000102057810 */ /* 0x000fe40007ffe005 */
[----:B0-----:R-:W-:Y:S02]  /*5240*/  IADD3 R2, P0, PT, R0, UR4, RZ ;  /* 0x0000000400027c10 */ /* 0x001fe4000ff1e0ff */
[----:B------:R-:W-:Y:S02]  /*5250*/  LOP3.LUT R5, R5, 0x3, RZ, 0xc0, !PT ;  /* 0x0000000305057812 */ /* 0x000fe400078ec0ff */
[----:B------:R-:W-:-:S03]  /*5260*/  IADD3.X R3, PT, PT, R3, UR5, RZ, P0, !PT ;  /* 0x0000000503037c10 */ /* 0x000fc600087fe4ff */
[----:B------:R-:W-:-:S05]  /*5270*/  VIADD R5, R5, 0x31 ;  /* 0x0000003105057836 */ /* 0x000fca0000000000 */
[----:B------:R-:W-:Y:S01]  /*5280*/  STG.E.U8 desc[UR6][R2.64], R5 ;  /* 0x0000000502007986 */ /* 0x000fe2000c101106 */
[----:B------:R-:W-:Y:S05]  /*5290*/  EXIT ;  /* 0x000000000000794d */ /* 0x000fea0003800000 */
.L_x_41:
        /* <DEDUP_REMOVED lines=14> */
.L_x_187:


//--------------------- .text._Z17encontrar_caminosPcS_iiiii --------------------------
	.section	.text._Z17encontrar_caminosPcS_iiiii,"ax",@progbits
	.align	128
        .global         _Z17encontrar_caminosPcS_iiiii
        .type           _Z17encontrar_caminosPcS_iiiii,@function
        .size           _Z17encontrar_caminosPcS_iiiii,(.L_x_184 - _Z17encontrar_caminosPcS_iiiii)
        .other          _Z17encontrar_caminosPcS_iiiii,@"STO_CUDA_ENTRY STV_DEFAULT"
_Z17encontrar_caminosPcS_iiiii:
.text._Z17encontrar_caminosPcS_iiiii:
[----:B------:R-:W0:Y:S01]  /*0000*/  LDC R1, c[0x0][0x37c] ;  /* 0x0000df00ff017b82 */ /* 0x000e220000000800 */
[----:B------:R-:W1:Y:S01]  /*0010*/  S2R R3, SR_TID.X ;  /* 0x0000000000037919 */ /* 0x000e620000002100 */
[----:B------:R-:W2:Y:S06]  /*0020*/  LDCU UR5, c[0x0][0x2fc] ;  /* 0x00005f80ff0577ac */ /* 0x000eac0008000800 */
[----:B------:R-:W3:Y:S01]  /*0030*/  LDC R27, c[0x0][0x364] ;  /* 0x0000d900ff1b7b82 */ /* 0x000ee20000000800 */
[----:B0-----:R-:W-:Y:S01]  /*0040*/  VIADD R1, R1, 0xfffffff0 ;  /* 0xfffffff001017836 */ /* 0x001fe20000000000 */
[----:B------:R-:W3:Y:S01]  /*0050*/  S2R R2, SR_TID.Y ;  /* 0x0000000000027919 */ /* 0x000ee20000002200 */
[----:B------:R-:W0:Y:S02]  /*0060*/  LDCU UR8, c[0x0][0x3a0] ;  /* 0x00007400ff0877ac */ /* 0x000e240008000800 */
[----:B------:R-:W-:Y:S01]  /*0070*/  VIADD R24, R1, 0x8 ;  /* 0x0000000801187836 */ /* 0x000fe20000000000 */
[----:B------:R-:W4:Y:S02]  /*0080*/  LDCU UR4, c[0x0][0x2f8] ;  /* 0x00005f00ff0477ac */ /* 0x000f240008000800 */
[----:B------:R-:W1:Y:S08]  /*0090*/  S2UR UR7, SR_CTAID.X ;  /* 0x00000000000779c3 */ /* 0x000e700000002500 */
[----:B------:R-:W1:Y:S08]  /*00a0*/  LDC R0, c[0x0][0x360] ;  /* 0x0000d800ff007b82 */ /* 0x000e700000000800 */
[----:B------:R-:W3:Y:S01]  /*00b0*/  S2UR UR6, SR_CTAID.Y ;  /* 0x00000000000679c3 */ /* 0x000ee20000002600 */
[----:B----4-:R-:W-:-:S05]  /*00c0*/  IADD3 R24, P1, PT, R24, UR4, RZ ;  /* 0x0000000418187c10 */ /* 0x010fca000ff3e0ff */
[----:B--2---:R-:W-:Y:S02]  /*00d0*/  IMAD.X R25, RZ, RZ, UR5, P1 ;  /* 0x00000005ff197e24 */ /* 0x004fe400088e06ff */
[----:B------:R-:W2:Y:S01]  /*00e0*/  LDC R4, c[0x0][0x39c] ;  /* 0x0000e700ff047b82 */ /* 0x000ea20000000800 */
[----:B-1----:R-:W-:-:S05]  /*00f0*/  IMAD R0, R0, UR7, R3 ;  /* 0x0000000700007c24 */ /* 0x002fca000f8e0203 */
[----:B0-----:R-:W-:Y:S01]  /*0100*/  ISETP.GE.AND P0, PT, R0, UR8, PT ;  /* 0x0000000800007c0c */ /* 0x001fe2000bf06270 */
[----:B---3--:R-:W-:-:S05]  /*0110*/  IMAD R27, R27, UR6, R2 ;  /* 0x000000061b1b7c24 */ /* 0x008fca000f8e0202 */
[C---:B--2---:R-:W-:Y:S01]  /*0120*/  ISETP.GE.OR P0, PT, R27.reuse, R4, P0 ;  /* 0x000000041b00720c */ /* 0x044fe20000706670 */
[----:B------:R-:W-:-:S12]  /*0130*/  IMAD R27, R27, UR8, R0 ;  /* 0x000000081b1b7c24 */ /* 0x000fd8000f8e0200 */
[----:B------:R-:W-:Y:S05]  /*0140*/  @P0 EXIT ;  /* 0x000000000000094d */ /* 0x000fea0003800000 */
[----:B------:R-:W-:Y:S01]  /*0150*/  MOV R16, 0x70 ;  /* 0x0000007000107802 */ /* 0x000fe20000000f00 */
[----:B------:R-:W-:Y:S01]  /*0160*/  IMAD R2, R4, UR8, RZ ;  /* 0x0000000804027c24 */ /* 0x000fe2000f8e02ff */
[----:B------:R-:W-:Y:S02]  /*0170*/  IADD3 R26, P0, PT, R24, 0x4, RZ ;  /* 0x00000004181a7810 */ /* 0x000fe40007f1e0ff */
[----:B------:R0:W1:Y:S01]  /*0180*/  LDC.64 R6, c[0x4][R16] ;  /* 0x0100000010067b82 */ /* 0x0000620000000a00 */
[----:B------:R-:W-:-:S04]  /*0190*/  IMAD.WIDE R18, R2, 0x4, RZ ;  /* 0x0000000402127825 */ /* 0x000fc800078e02ff */
[----:B------:R-:W-:Y:S02]  /*01a0*/  IMAD.X R28, RZ, RZ, R25, P0 ;  /* 0x000000ffff1c7224 */ /* 0x000fe400000e0619 */
[----:B------:R-:W-:Y:S02]  /*01b0*/  IMAD.MOV.U32 R4, RZ, RZ, R18 ;  /* 0x000000ffff047224 */ /* 0x000fe400078e0012 */
[----:B0-----:R-:W-:-:S07]  /*01c0*/  IMAD.MOV.U32 R5, RZ, RZ, R19 ;  /* 0x000000ffff057224 */ /* 0x001fce00078e0013 */
[----:B------:R-:W-:-:S07]  /*01d0*/  LEPC R20, `(.L_x_42) ;  /* 0x000000001014794e */ /* 0x000fce0000000000 */
[----:B-1----:R-:W-:Y:S05]  /*01e0*/  CALL.ABS.NOINC R6 ;  /* 0x0000000006007343 */ /* 0x002fea0003c00000 */
.L_x_42:
[----:B------:R0:W1:Y:S01]  /*01f0*/  LDC.64 R6, c[0x4][R16] ;  /* 0x0100000010067b82 */ /* 0x0000620000000a00 */
[----:B------:R-:W-:Y:S02]  /*0200*/  IMAD.MOV.U32 R17, RZ, RZ, R5 ;  /* 0x000000ffff117224 */ /* 0x000fe400078e0005 */
[----:B------:R-:W-:Y:S02]  /*0210*/  IMAD.MOV.U32 R5, RZ, RZ, R19 ;  /* 0x000000ffff057224 */ /* 0x000fe400078e0013 */
[----:B0-----:R-:W-:Y:S02]  /*0220*/  IMAD.MOV.U32 R16, RZ, RZ, R4 ;  /* 0x000000ffff107224 */ /* 0x001fe400078e0004 */
[----:B------:R-:W-:-:S07]  /*0230*/  IMAD.MOV.U32 R4, RZ, RZ, R18 ;  /* 0x000000ffff047224 */ /* 0x000fce00078e0012 */
[----:B------:R-:W-:-:S07]  /*0240*/  LEPC R20, `(.L_x_43) ;  /* 0x000000001014794e */ /* 0x000fce0000000000 */
[----:B-1----:R-:W-:Y:S05]  /*0250*/  CALL.ABS.NOINC R6 ;  /* 0x0000000006007343 */ /* 0x002fea0003c00000 */
.L_x_43:
[----:B------:R-:W-:Y:S01]  /*0260*/  IMAD.MOV.U32 R6, RZ, RZ, 0x1 ;  /* 0x00000001ff067424 */ /* 0x000fe200078e00ff */
[----:B------:R-:W0:Y:S01]  /*0270*/  LDC.64 R22, c[0x0][0x358] ;  /* 0x0000d600ff167b82 */ /* 0x000e220000000a00 */
[----:B------:R-:W-:Y:S01]  /*0280*/  IMAD.MOV.U32 R7, RZ, RZ, 0x1 ;  /* 0x00000001ff077424 */ /* 0x000fe200078e00ff */
[----:B------:R-:W-:Y:S01]  /*0290*/  ISETP.GE.AND P0, PT, R2, 0x1, PT ;  /* 0x000000010200780c */ /* 0x000fe20003f06270 */
[----:B------:R-:W-:Y:S02]  /*02a0*/  IMAD.MOV.U32 R18, RZ, RZ, R4 ;  /* 0x000000ffff127224 */ /* 0x000fe400078e0004 */
[----:B------:R-:W-:Y:S01]  /*02b0*/  IMAD.MOV.U32 R19, RZ, RZ, R5 ;  /* 0x000000ffff137224 */ /* 0x000fe200078e0005 */
[----:B------:R1:W-:Y:S09]  /*02c0*/  STL.64 [R1+0x8], R6 ;  /* 0x0000080601007387 */ /* 0x0003f20000100a00 */
[----:B------:R-:W-:Y:S05]  /*02d0*/  @!P0 BRA `(.L_x_44) ;  /* 0x0000000800308947 */ /* 0x000fea0003800000 */
[C---:B------:R-:W-:Y:S01]  /*02e0*/  ISETP.GE.U32.AND P1, PT, R2.reuse, 0x8, PT ;  /* 0x000000080200780c */ /* 0x040fe20003f26070 */
[----:B------:R-:W-:Y:S01]  /*02f0*/  IMAD.MOV.U32 R3, RZ, RZ, RZ ;  /* 0x000000ffff037224 */ /* 0x000fe200078e00ff */
[----:B------:R-:W-:-:S04]  /*0300*/  LOP3.LUT R12, R2, 0x7, RZ, 0xc0, !PT ;  /* 0x00000007020c7812 */ /* 0x000fc800078ec0ff */
[----:B------:R-:W-:-:S07]  /*0310*/  ISETP.NE.AND P0, PT, R12, RZ, PT ;  /* 0x000000ff0c00720c */ /* 0x000fce0003f05270 */
[----:B------:R-:W-:Y:S06]  /*0320*/  @!P1 BRA `(.L_x_45) ;  /* 0x0000000400109947 */ /* 0x000fec0003800000 */
[----:B------:R-:W-:Y:S01]  /*0330*/  IADD3 R10, P1, PT, R16, 0x10, RZ ;  /* 0x00000010100a7810 */ /* 0x000fe20007f3e0ff */
[----:B------:R-:W-:Y:S01]  /*0340*/  BSSY.RECONVERGENT B0, `(.L_x_45) ;  /* 0x0000042000007945 */ /* 0x000fe20003800200 */
[----:B------:R-:W-:Y:S02]  /*0350*/  IADD3 R8, P2, PT, R18, 0x10, RZ ;  /* 0x0000001012087810 */ /* 0x000fe40007f5e0ff */
[----:B------:R-:W-:Y:S01]  /*0360*/  LOP3.LUT R3, R2, 0x7ffffff8, RZ, 0xc0, !PT ;  /* 0x7ffffff802037812 */ /* 0x000fe200078ec0ff */
[----:B------:R-:W-:Y:S02]  /*0370*/  IMAD.X R11, RZ, RZ, R17, P1 ;  /* 0x000000ffff0b7224 */ /* 0x000fe400008e0611 */
[----:B------:R-:W-:Y:S02]  /*0380*/  IMAD.X R9, RZ, RZ, R19, P2 ;  /* 0x000000ffff097224 */ /* 0x000fe400010e0613 */
[----:B------:R-:W-:-:S07]  /*0390*/  IMAD.MOV R0, RZ, RZ, -R3 ;  /* 0x000000ffff007224 */ /* 0x000fce00078e0a03 */
.L_x_46:
[C---:B0-----:R-:W-:Y:S01]  /*03a0*/  R2UR UR4, R22.reuse ;  /* 0x00000000160472ca */ /* 0x041fe200000e0000 */
[----:B--2---:R-:W-:Y:S01]  /*03b0*/  IMAD.MOV.U32 R4, RZ, RZ, R10 ;  /* 0x000000ffff047224 */ /* 0x004fe200078e000a */
[C---:B------:R-:W-:Y:S01]  /*03c0*/  R2UR UR5, R23.reuse ;  /* 0x00000000170572ca */ /* 0x040fe200000e0000 */
[----:B------:R-:W-:Y:S01]  /*03d0*/  IMAD.MOV.U32 R5, RZ, RZ, R11 ;  /* 0x000000ffff057224 */ /* 0x000fe200078e000b */
[C---:B------:R-:W-:Y:S01]  /*03e0*/  R2UR UR6, R22.reuse ;  /* 0x00000000160672ca */ /* 0x040fe200000e0000 */
[----:B------:R-:W-:Y:S01]  /*03f0*/  IMAD.MOV.U32 R13, RZ, RZ, -0x1 ;  /* 0xffffffffff0d7424 */ /* 0x000fe200078e00ff */
[C---:B------:R-:W-:Y:S01]  /*0400*/  R2UR UR7, R23.reuse ;  /* 0x00000000170772ca */ /* 0x040fe200000e0000 */
[----:B-1----:R-:W-:Y:S01]  /*0410*/  IMAD.MOV.U32 R6, RZ, RZ, R8 ;  /* 0x000000ffff067224 */ /* 0x002fe200078e0008 */
[----:B------:R-:W-:Y:S01]  /*0420*/  R2UR UR8, R22 ;  /* 0x00000000160872ca */ /* 0x000fe200000e0000 */
[----:B------:R-:W-:Y:S01]  /*0430*/  IMAD.MOV.U32 R7, RZ, RZ, R9 ;  /* 0x000000ffff077224 */ /* 0x000fe200078e0009 */
[----:B------:R-:W-:Y:S01]  /*0440*/  R2UR UR9, R23 ;  /* 0x00000000170972ca */ /* 0x000fe200000e0000 */
[----:B------:R-:W-:Y:S01]  /*0450*/  VIADD R0, R0, 0x8 ;  /* 0x0000000800007836 */ /* 0x000fe20000000000 */
[----:B------:R-:W-:-:S02]  /*0460*/  R2UR UR10, R22 ;  /* 0x00000000160a72ca */ /* 0x000fc400000e0000 */
[C---:B------:R-:W-:Y:S01]  /*0470*/  R2UR UR11, R23.reuse ;  /* 0x00000000170b72ca */ /* 0x040fe200000e0000 */
[----:B------:R2:W-:Y:S01]  /*0480*/  ST.E desc[UR4][R4.64+-0x10], R13 ;  /* 0xfffff00d04007985 */ /* 0x0005e2000c101904 */
[C---:B------:R-:W-:Y:S02]  /*0490*/  R2UR UR12, R22.reuse ;  /* 0x00000000160c72ca */ /* 0x040fe400000e0000 */
[C---:B------:R-:W-:Y:S01]  /*04a0*/  R2UR UR13, R23.reuse ;  /* 0x00000000170d72ca */ /* 0x040fe200000e0000 */
[----:B------:R2:W-:Y:S01]  /*04b0*/  ST.E desc[UR6][R6.64+-0x10], R13 ;  /* 0xfffff00d06007985 */ /* 0x0005e2000c101906 */
[C---:B------:R-:W-:Y:S02]  /*04c0*/  R2UR UR14, R22.reuse ;  /* 0x00000000160e72ca */ /* 0x040fe400000e0000 */
[----:B------:R-:W-:Y:S01]  /*04d0*/  R2UR UR15, R23 ;  /* 0x00000000170f72ca */ /* 0x000fe200000e0000 */
[----:B------:R2:W-:Y:S01]  /*04e0*/  ST.E desc[UR8][R4.64+-0xc], R13 ;  /* 0xfffff40d04007985 */ /* 0x0005e2000c101908 */
        /* <DEDUP_REMOVED lines=28> */
[----:B------:R-:W-:Y:S01]  /*06b0*/  R2UR UR35, R23 ;  /* 0x00000000172372ca */ /* 0x000fe200000e0000 */
[----:B------:R2:W-:Y:S01]  /*06c0*/  ST.E desc[UR28][R4.64+0x8], R13 ;  /* 0x0000080d04007985 */ /* 0x0005e2000c10191c */
[----:B------:R-:W-:Y:S02]  /*06d0*/  ISETP.NE.AND P1, PT, R0, RZ, PT ;  /* 0x000000ff0000720c */ /* 0x000fe40003f25270 */
[----:B------:R-:W-:Y:S01]  /*06e0*/  IADD3 R10, P2, PT, R4, 0x20, RZ ;  /* 0x00000020040a7810 */ /* 0x000fe20007f5e0ff */
[----:B------:R2:W-:Y:S01]  /*06f0*/  ST.E desc[UR30][R6.64+0x8], R13 ;  /* 0x0000080d06007985 */ /* 0x0005e2000c10191e */
[----:B------:R-:W-:-:S03]  /*0700*/  IADD3 R8, P3, PT, R6, 0x20, RZ ;  /* 0x0000002006087810 */ /* 0x000fc60007f7e0ff */
[----:B------:R2:W-:Y:S01]  /*0710*/  ST.E desc[UR32][R4.64+0xc], R13 ;  /* 0x00000c0d04007985 */ /* 0x0005e2000c101920 */
[----:B------:R-:W-:Y:S02]  /*0720*/  IMAD.X R11, RZ, RZ, R5, P2 ;  /* 0x000000ffff0b7224 */ /* 0x000fe400010e0605 */
[----:B------:R-:W-:Y:S01]  /*0730*/  IMAD.X R9, RZ, RZ, R7, P3 ;  /* 0x000000ffff097224 */ /* 0x000fe200018e0607 */
[----:B------:R2:W-:Y:S02]  /*0740*/  ST.E desc[UR34][R6.64+0xc], R13 ;  /* 0x00000c0d06007985 */ /* 0x0005e4000c101922 */
[----:B------:R-:W-:Y:S05]  /*0750*/  @P1 BRA `(.L_x_46) ;  /* 0xfffffffc00101947 */ /* 0x000fea000383ffff */
[----:B------:R-:W-:Y:S05]  /*0760*/  BSYNC.RECONVERGENT B0 ;  /* 0x0000000000007941 */ /* 0x000fea0003800200 */
.L_x_45:
[----:B------:R-:W-:Y:S05]  /*0770*/  @!P0 BRA `(.L_x_44) ;  /* 0x0000000400088947 */ /* 0x000fea0003800000 */
[----:B------:R-:W-:Y:S02]  /*0780*/  ISETP.GE.U32.AND P0, PT, R12, 0x4, PT ;  /* 0x000000040c00780c */ /* 0x000fe40003f06070 */
[----:B------:R-:W-:-:S04]  /*0790*/  LOP3.LUT R0, R2, 0x3, RZ, 0xc0, !PT ;  /* 0x0000000302007812 */ /* 0x000fc800078ec0ff */
[----:B------:R-:W-:-:S07]  /*07a0*/  ISETP.NE.AND P1, PT, R0, RZ, PT ;  /* 0x000000ff0000720c */ /* 0x000fce0003f25270 */
[----:B------:R-:W-:Y:S06]  /*07b0*/  @!P0 BRA `(.L_x_47) ;  /* 0x0000000000708947 */ /* 0x000fec0003800000 */
[C---:B0-----:R-:W-:Y:S01]  /*07c0*/  R2UR UR4, R22.reuse ;  /* 0x00000000160472ca */ /* 0x041fe200000e0000 */
[----:B------:R-:W-:Y:S01]  /*07d0*/  IMAD.MOV.U32 R9, RZ, RZ, -0x1 ;  /* 0xffffffffff097424 */ /* 0x000fe200078e00ff */
[----:B------:R-:W-:Y:S01]  /*07e0*/  R2UR UR5, R23 ;  /* 0x00000000170572ca */ /* 0x000fe200000e0000 */
[----:B--2---:R-:W-:Y:S01]  /*07f0*/  IMAD.WIDE.U32 R4, R3, 0x4, R16 ;  /* 0x0000000403047825 */ /* 0x004fe200078e0010 */
[C---:B------:R-:W-:Y:S02]  /*0800*/  R2UR UR6, R22.reuse ;  /* 0x00000000160672ca */ /* 0x040fe400000e0000 */
[----:B------:R-:W-:Y:S01]  /*0810*/  R2UR UR7, R23 ;  /* 0x00000000170772ca */ /* 0x000fe200000e0000 */
[----:B-1----:R-:W-:Y:S01]  /*0820*/  IMAD.WIDE.U32 R6, R3, 0x4, R18 ;  /* 0x0000000403067825 */ /* 0x002fe200078e0012 */
[C---:B------:R-:W-:Y:S02]  /*0830*/  R2UR UR8, R22.reuse ;  /* 0x00000000160872ca */ /* 0x040fe400000e0000 */
        /* <DEDUP_REMOVED lines=14> */
[----:B------:R-:W-:Y:S02]  /*0920*/  R2UR UR18, R22 ;  /* 0x00000000161272ca */ /* 0x000fe400000e0000 */
[----:B------:R-:W-:Y:S01]  /*0930*/  R2UR UR19, R23 ;  /* 0x00000000171372ca */ /* 0x000fe200000e0000 */
[----:B------:R3:W-:Y:S04]  /*0940*/  ST.E desc[UR12][R4.64+0x8], R9 ;  /* 0x0000080904007985 */ /* 0x0007e8000c10190c */
[----:B------:R3:W-:Y:S04]  /*0950*/  ST.E desc[UR14][R6.64+0x8], R9 ;  /* 0x0000080906007985 */ /* 0x0007e8000c10190e */
[----:B------:R3:W-:Y:S04]  /*0960*/  ST.E desc[UR16][R4.64+0xc], R9 ;  /* 0x00000c0904007985 */ /* 0x0007e8000c101910 */
[----:B------:R3:W-:Y:S02]  /*0970*/  ST.E desc[UR18][R6.64+0xc], R9 ;  /* 0x00000c0906007985 */ /* 0x0007e4000c101912 */
.L_x_47:
[----:B------:R-:W-:Y:S05]  /*0980*/  @!P1 BRA `(.L_x_44) ;  /* 0x0000000000849947 */ /* 0x000fea0003800000 */
[----:B--23--:R-:W-:Y:S02]  /*0990*/  LOP3.LUT R4, R2, 0x1, RZ, 0xc0, !PT ;  /* 0x0000000102047812 */ /* 0x00cfe400078ec0ff */
[----:B------:R-:W-:Y:S02]  /*09a0*/  ISETP.NE.AND P0, PT, R0, 0x1, PT ;  /* 0x000000010000780c */ /* 0x000fe40003f05270 */
[----:B------:R-:W-:-:S13]  /*09b0*/  ISETP.NE.U32.AND P1, PT, R4, 0x1, PT ;  /* 0x000000010400780c */ /* 0x000fda0003f25070 */
[C---:B0-----:R-:W-:Y:S01]  /*09c0*/  @!P1 R2UR UR12, R22.reuse ;  /* 0x00000000160c92ca */ /* 0x041fe200000e0000 */
[----:B------:R-:W-:Y:S01]  /*09d0*/  @!P1 IMAD.MOV.U32 R13, RZ, RZ, -0x1 ;  /* 0xffffffffff0d9424 */ /* 0x000fe200078e00ff */
[C---:B------:R-:W-:Y:S01]  /*09e0*/  @!P1 R2UR UR13, R23.reuse ;  /* 0x00000000170d92ca */ /* 0x040fe200000e0000 */
[----:B------:R-:W-:Y:S01]  /*09f0*/  @!P1 IMAD.MOV.U32 R8, RZ, RZ, R18 ;  /* 0x000000ffff089224 */ /* 0x000fe200078e0012 */
[----:B------:R-:W-:Y:S01]  /*0a00*/  @!P1 R2UR UR14, R22 ;  /* 0x00000000160e92ca */ /* 0x000fe200000e0000 */
[----:B------:R-:W-:Y:S01]  /*0a10*/  @!P1 IMAD.MOV.U32 R9, RZ, RZ, R19 ;  /* 0x000000ffff099224 */ /* 0x000fe200078e0013 */
[----:B------:R-:W-:Y:S01]  /*0a20*/  @!P1 R2UR UR15, R23 ;  /* 0x00000000170f92ca */ /* 0x000fe200000e0000 */
[----:B------:R-:W-:-:S14]  /*0a30*/  @!P0 BRA `(.L_x_48) ;  /* 0x0000000000488947 */ /* 0x000fdc0003800000 */
[C---:B------:R-:W-:Y:S01]  /*0a40*/  R2UR UR4, R22.reuse ;  /* 0x00000000160472ca */ /* 0x040fe200000e0000 */
[----:B-1----:R-:W-:Y:S01]  /*0a50*/  IMAD.MOV.U32 R6, RZ, RZ, R18 ;  /* 0x000000ffff067224 */ /* 0x002fe200078e0012 */
[C---:B------:R-:W-:Y:S01]  /*0a60*/  R2UR UR5, R23.reuse ;  /* 0x00000000170572ca */ /* 0x040fe200000e0000 */
[----:B------:R-:W-:Y:S01]  /*0a70*/  IMAD.MOV.U32 R7, RZ, RZ, R19 ;  /* 0x000000ffff077224 */ /* 0x000fe200078e0013 */
[C---:B------:R-:W-:Y:S01]  /*0a80*/  R2UR UR6, R22.reuse ;  /* 0x00000000160672ca */ /* 0x040fe200000e0000 */
[----:B------:R-:W-:Y:S01]  /*0a90*/  IMAD.MOV.U32 R11, RZ, RZ, -0x1 ;  /* 0xffffffffff0b7424 */ /* 0x000fe200078e00ff */
[----:B------:R-:W-:Y:S01]  /*0aa0*/  R2UR UR7, R23 ;  /* 0x00000000170772ca */ /* 0x000fe200000e0000 */
[----:B------:R-:W-:Y:S01]  /*0ab0*/  IMAD.WIDE.U32 R4, R3, 0x4, R16 ;  /* 0x0000000403047825 */ /* 0x000fe200078e0010 */
[C---:B------:R-:W-:Y:S02]  /*0ac0*/  R2UR UR8, R22.reuse ;  /* 0x00000000160872ca */ /* 0x040fe400000e0000 */
[----:B------:R-:W-:Y:S01]  /*0ad0*/  R2UR UR9, R23 ;  /* 0x00000000170972ca */ /* 0x000fe200000e0000 */
[----:B------:R-:W-:Y:S01]  /*0ae0*/  IMAD.WIDE.U32 R6, R3, 0x4, R6 ;  /* 0x0000000403067825 */ /* 0x000fe200078e0006 */
[----:B------:R-:W-:-:S02]  /*0af0*/  R2UR UR10, R22 ;  /* 0x00000000160a72ca */ /* 0x000fc400000e0000 */
[----:B------:R-:W-:Y:S01]  /*0b00*/  R2UR UR11, R23 ;  /* 0x00000000170b72ca */ /* 0x000fe200000e0000 */
[----:B------:R0:W-:Y:S01]  /*0b10*/  ST.E desc[UR4][R4.64], R11 ;  /* 0x0000000b04007985 */ /* 0x0001e2000c101904 */
[----:B------:R-:W-:-:S03]  /*0b20*/  VIADD R3, R3, 0x2 ;  /* 0x0000000203037836 */ /* 0x000fc60000000000 */
[----:B------:R0:W-:Y:S04]  /*0b30*/  ST.E desc[UR6][R6.64], R11 ;  /* 0x0000000b06007985 */ /* 0x0001e8000c101906 */
[----:B------:R0:W-:Y:S04]  /*0b40*/  ST.E desc[UR8][R4.64+0x4], R11 ;  /* 0x0000040b04007985 */ /* 0x0001e8000c101908 */
[----:B------:R0:W-:Y:S02]  /*0b50*/  ST.E desc[UR10][R6.64+0x4], R11 ;  /* 0x0000040b06007985 */ /* 0x0001e4000c10190a */
.L_x_48:
[----:B0-----:R-:W-:-:S04]  /*0b60*/  @!P1 IMAD.WIDE.U32 R4, R3, 0x4, R16 ;  /* 0x0000000403049825 */ /* 0x001fc800078e0010 */
[----:B-1----:R-:W-:Y:S01]  /*0b70*/  @!P1 IMAD.WIDE.U32 R6, R3, 0x4, R8 ;  /* 0x0000000403069825 */ /* 0x002fe200078e0008 */
[----:B------:R4:W-:Y:S04]  /*0b80*/  @!P1 ST.E desc[UR12][R4.64], R13 ;  /* 0x0000000d04009985 */ /* 0x0009e8000c10190c */
[----:B------:R4:W-:Y:S02]  /*0b90*/  @!P1 ST.E desc[UR14][R6.64], R13 ;  /* 0x0000000d06009985 */ /* 0x0009e4000c10190e */
.L_x_44:
[----:B------:R-:W2:Y:S01]  /*0ba0*/  LDCU.128 UR4, c[0x0][0x380] ;  /* 0x00007000ff0477ac */ /* 0x000ea20008000c00 */
[C---:B0-----:R-:W-:Y:S01]  /*0bb0*/  R2UR UR8, R22.reuse ;  /* 0x00000000160872ca */ /* 0x041fe200000e0000 */
[----:B------:R-:W-:Y:S01]  /*0bc0*/  IMAD.MOV.U32 R10, RZ, RZ, R18 ;  /* 0x000000ffff0a7224 */ /* 0x000fe200078e0012 */
[C---:B------:R-:W-:Y:S01]  /*0bd0*/  R2UR UR9, R23.reuse ;  /* 0x00000000170972ca */ /* 0x040fe200000e0000 */
[----:B------:R-:W-:Y:S01]  /*0be0*/  IMAD.MOV.U32 R11, RZ, RZ, R19 ;  /* 0x000000ffff0b7224 */ /* 0x000fe200078e0013 */
[C---:B------:R-:W-:Y:S02]  /*0bf0*/  R2UR UR10, R22.reuse ;  /* 0x00000000160a72ca */ /* 0x040fe400000e0000 */
[C---:B------:R-:W-:Y:S02]  /*0c00*/  R2UR UR11, R23.reuse ;  /* 0x00000000170b72ca */ /* 0x040fe400000e0000 */
[----:B------:R-:W-:Y:S02]  /*0c10*/  R2UR UR12, R22 ;  /* 0x00000000160c72ca */ /* 0x000fe400000e0000 */
[----:B------:R-:W-:-:S02]  /*0c20*/  R2UR UR13, R23 ;  /* 0x00000000170d72ca */ /* 0x000fc400000e0000 */
[----:B------:R-:W-:-:S03]  /*0c30*/  SHF.R.S32.HI R0, RZ, 0x1f, R27 ;  /* 0x0000001fff007819 */ /* 0x000fc6000001141b */
[----:B------:R0:W-:Y:S01]  /*0c40*/  ST.E desc[UR8][R16.64], R27 ;  /* 0x0000001b10007985 */ /* 0x0001e2000c101908 */
[----:B------:R-:W5:Y:S01]  /*0c50*/  LDCU UR8, c[0x0][0x390] ;  /* 0x00007200ff0877ac */ /* 0x000f620008000800 */
[----:B--234-:R-:W-:Y:S02]  /*0c60*/  IADD3 R4, P0, PT, R27, UR4, RZ ;  /* 0x000000041b047c10 */ /* 0x01cfe4000ff1e0ff */
[----:B------:R0:W-:Y:S02]  /*0c70*/  ST.E desc[UR10][R10.64], R27 ;  /* 0x0000001b0a007985 */ /* 0x0001e4000c10190a */
[----:B------:R-:W-:-:S06]  /*0c80*/  IADD3.X R5, PT, PT, R0, UR5, RZ, P0, !PT ;  /* 0x0000000500057c10 */ /* 0x000fcc00087fe4ff */
[----:B------:R-:W2:Y:S01]  /*0c90*/  LDG.E.U8 R5, desc[UR12][R4.64] ;  /* 0x0000000c04057981 */ /* 0x000ea2000c1e1100 */
[----:B-1----:R-:W-:-:S04]  /*0ca0*/  IADD3 R6, P0, PT, R27, UR6, RZ ;  /* 0x000000061b067c10 */ /* 0x002fc8000ff1e0ff */
[----:B------:R-:W-:Y:S01]  /*0cb0*/  IADD3.X R7, PT, PT, R0, UR7, RZ, P0, !PT ;  /* 0x0000000700077c10 */ /* 0x000fe200087fe4ff */
[----:B-----5:R-:W-:-:S04]  /*0cc0*/  UIADD3 UR4, UP0, UPT, UR4, UR8, URZ ;  /* 0x0000000804047290 */ /* 0x020fc8000ff1e0ff */
[----:B------:R-:W-:Y:S02]  /*0cd0*/  ULEA.HI.X.SX32 UR5, UR8, UR5, 0x1, UP0 ;  /* 0x0000000508057291 */ /* 0x000fe400080f0eff */
[----:B------:R-:W-:-:S04]  /*0ce0*/  IMAD.U32 R8, RZ, RZ, UR4 ;  /* 0x00000004ff087e24 */ /* 0x000fc8000f8e00ff */
[----:B------:R-:W-:Y:S01]  /*0cf0*/  IMAD.U32 R9, RZ, RZ, UR5 ;  /* 0x00000005ff097e24 */ /* 0x000fe2000f8e00ff */
[----:B--2---:R0:W-:Y:S04]  /*0d00*/  STG.E.U8 desc[UR10][R6.64], R5 ;  /* 0x0000000506007986 */ /* 0x0041e8000c10110a */
[----:B------:R-:W2:Y:S01]  /*0d10*/  LDG.E.U8 R8, desc[UR12][R8.64] ;  /* 0x0000000c08087981 */ /* 0x000ea2000c1e1100 */
[----:B------:R-:W-:Y:S01]  /*0d20*/  BSSY.RECONVERGENT B6, `(.L_x_49) ;  /* 0x0000017000067945 */ /* 0x000fe20003800200 */
[----:B--2---:R-:W-:-:S13]  /*0d30*/  ISETP.NE.AND P0, PT, R8, R5, PT ;  /* 0x000000050800720c */ /* 0x004fda0003f05270 */
[----:B0-----:R-:W-:Y:S05]  /*0d40*/  @P0 BRA `(.L_x_50) ;  /* 0x0000000000500947 */ /* 0x001fea0003800000 */
[----:B------:R-:W0:Y:S01]  /*0d50*/  LDC R20, c[0x0][0x39c] ;  /* 0x0000e700ff147b82 */ /* 0x000e220000000800 */
[----:B------:R-:W1:Y:S01]  /*0d60*/  LDCU.64 UR4, c[0x0][0x380] ;  /* 0x00007000ff0477ac */ /* 0x000e620008000a00 */
[----:B------:R-:W-:Y:S02]  /*0d70*/  IMAD.MOV.U32 R6, RZ, RZ, R27 ;  /* 0x000000ffff067224 */ /* 0x000fe400078e001b */
[----:B------:R-:W-:Y:S01]  /*0d80*/  IMAD.MOV.U32 R10, RZ, RZ, R24 ;  /* 0x000000ffff0a7224 */ /* 0x000fe200078e0018 */
[----:B------:R-:W2:Y:S01]  /*0d90*/  LDCU UR6, c[0x0][0x390] ;  /* 0x00007200ff0677ac */ /* 0x000ea20008000800 */
[----:B------:R-:W-:Y:S02]  /*0da0*/  IMAD.MOV.U32 R11, RZ, RZ, R25 ;  /* 0x000000ffff0b7224 */ /* 0x000fe400078e0019 */
[----:B------:R-:W0:Y:S01]  /*0db0*/  LDC R21, c[0x0][0x3a0] ;  /* 0x0000e800ff157b82 */ /* 0x000e220000000800 */
[----:B------:R-:W-:Y:S02]  /*0dc0*/  IMAD.MOV.U32 R14, RZ, RZ, R26 ;  /* 0x000000ffff0e7224 */ /* 0x000fe400078e001a */
[----:B------:R-:W-:-:S02]  /*0dd0*/  IMAD.MOV.U32 R15, RZ, RZ, R28 ;  /* 0x000000ffff0f7224 */ /* 0x000fc400078e001c */
[----:B------:R-:W-:Y:S02]  /*0de0*/  IMAD.MOV.U32 R8, RZ, RZ, R18 ;  /* 0x000000ffff087224 */ /* 0x000fe400078e0012 */
[----:B------:R-:W-:Y:S02]  /*0df0*/  IMAD.MOV.U32 R9, RZ, RZ, R19 ;  /* 0x000000ffff097224 */ /* 0x000fe400078e0013 */
[----:B------:R-:W-:Y:S02]  /*0e00*/  IMAD.MOV.U32 R12, RZ, RZ, R16 ;  /* 0x000000ffff0c7224 */ /* 0x000fe400078e0010 */
[----:B-1----:R-:W-:Y:S02]  /*0e10*/  IMAD.U32 R4, RZ, RZ, UR4 ;  /* 0x00000004ff047e24 */ /* 0x002fe4000f8e00ff */
[----:B------:R-:W-:Y:S02]  /*0e20*/  IMAD.U32 R5, RZ, RZ, UR5 ;  /* 0x00000005ff057e24 */ /* 0x000fe4000f8e00ff */
[----:B------:R-:W-:-:S02]  /*0e30*/  IMAD.MOV.U32 R13, RZ, RZ, R17 ;  /* 0x000000ffff0d7224 */ /* 0x000fc400078e0011 */
[----:B--2---:R-:W-:Y:S01]  /*0e40*/  IMAD.U32 R7, RZ, RZ, UR6 ;  /* 0x00000006ff077e24 */ /* 0x004fe2000f8e00ff */
[----:B0-----:R0:W-:Y:S02]  /*0e50*/  STL.64 [R1], R20 ;  /* 0x0000001401007387 */ /* 0x0011e40000100a00 */
[----:B0-----:R-:W-:Y:S01]  /*0e60*/  MOV R20, 0xe90 ;  /* 0x00000e9000147802 */ /* 0x001fe20000000f00 */
[----:B------:R-:W-:-:S07]  /*0e70*/  IMAD.MOV.U32 R21, RZ, RZ, 0x0 ;  /* 0x00000000ff157424 */ /* 0x000fce00078e00ff */
[----:B------:R-:W-:Y:S05]  /*0e80*/  CALL.REL.NOINC `($_Z17encontrar_caminosPcS_iiiii$_Z13buscar_caminoPciiPiS0_S0_S0_ii) ;  /* 0x0000002000787944 */ /* 0x000fea0003c00000 */
.L_x_50:
[----:B------:R-:W-:Y:S05]  /*0e90*/  BSYNC.RECONVERGENT B6 ;  /* 0x0000000000067941 */ /* 0x000fea0003800200 */
.L_x_49:
[----:B------:R-:W-:Y:S02]  /*0ea0*/  ISETP.GE.AND P1, PT, R2, 0x1, PT ;  /* 0x000000010200780c */ /* 0x000fe40003f26270 */
[----:B------:R-:W-:-:S11]  /*0eb0*/  PLOP3.LUT P0, PT, PT, PT, PT, 0x8, 0x80 ;  /* 0x000000000080781c */ /* 0x000fd60003f0e170 */
[----:B------:R-:W-:Y:S05]  /*0ec0*/  @!P1 BRA `(.L_x_51) ;  /* 0x0000000c002c9947 */ /* 0x000fea0003800000 */
[C---:B------:R-:W-:Y:S01]  /*0ed0*/  ISETP.GE.U32.AND P2, PT, R2.reuse, 0x10, PT ;  /* 0x000000100200780c */ /* 0x040fe20003f46070 */
[----:B------:R-:W-:Y:S01]  /*0ee0*/  IMAD.MOV.U32 R3, RZ, RZ, RZ ;  /* 0x000000ffff037224 */ /* 0x000fe200078e00ff */
[----:B------:R-:W-:Y:S02]  /*0ef0*/  PLOP3.LUT P1, PT, PT, PT, PT, 0x80, 0x8 ;  /* 0x000000000008781c */ /* 0x000fe40003f2f070 */
[----:B------:R-:W-:-:S09]  /*0f00*/  LOP3.LUT R6, R2, 0xf, RZ, 0xc0, !PT ;  /* 0x0000000f02067812 */ /* 0x000fd200078ec0ff */
[----:B------:R-:W-:Y:S05]  /*0f10*/  @!P2 BRA `(.L_x_52) ;  /* 0x000000040084a947 */ /* 0x000fea0003800000 */
[----:B------:R-:W0:Y:S01]  /*0f20*/  LDC R7, c[0x0][0x390] ;  /* 0x0000e400ff077b82 */ /* 0x000e220000000800 */
[----:B------:R-:W-:Y:S01]  /*0f30*/  IADD3 R4, P0, PT, R16, 0x20, RZ ;  /* 0x0000002010047810 */ /* 0x000fe20007f1e0ff */
[----:B------:R-:W-:Y:S01]  /*0f40*/  BSSY.RECONVERGENT B0, `(.L_x_52) ;  /* 0x000005e000007945 */ /* 0x000fe20003800200 */
[----:B------:R-:W-:Y:S02]  /*0f50*/  LOP3.LUT R3, R2, 0x7ffffff0, RZ, 0xc0, !PT ;  /* 0x7ffffff002037812 */ /* 0x000fe400078ec0ff */
[----:B------:R-:W-:Y:S01]  /*0f60*/  PLOP3.LUT P1, PT, PT, PT, PT, 0x80, 0x8 ;  /* 0x000000000008781c */ /* 0x000fe20003f2f070 */
[----:B------:R-:W-:Y:S02]  /*0f70*/  IMAD.X R5, RZ, RZ, R17, P0 ;  /* 0x000000ffff057224 */ /* 0x000fe400000e0611 */
[----:B------:R-:W-:-:S10]  /*0f80*/  IMAD.MOV R8, RZ, RZ, -R3 ;  /* 0x000000ffff087224 */ /* 0x000fd400078e0a03 */
.L_x_55:
[----:B------:R-:W-:Y:S01]  /*0f90*/  VIADD R8, R8, 0x10 ;  /* 0x0000001008087836 */ /* 0x000fe20000000000 */
[----:B------:R-:W-:Y:S01]  /*0fa0*/  BSSY.RECONVERGENT B1, `(.L_x_53) ;  /* 0x0000053000017945 */ /* 0x000fe20003800200 */
[----:B------:R-:W-:-:S03]  /*0fb0*/  PLOP3.LUT P0, PT, PT, PT, PT, 0x80, 0x8 ;  /* 0x000000000008781c */ /* 0x000fc60003f0f070 */
[----:B------:R-:W-:Y:S01]  /*0fc0*/  ISETP.NE.AND P2, PT, R8, RZ, PT ;  /* 0x000000ff0800720c */ /* 0x000fe20003f45270 */
[----:B------:R-:W-:-:S12]  /*0fd0*/  @!P1 BRA `(.L_x_54) ;  /* 0x00000004003c9947 */ /* 0x000fd80003800000 */
[----:B------:R-:W-:Y:S02]  /*0fe0*/  R2UR UR4, R22 ;  /* 0x00000000160472ca */ /* 0x000fe400000e0000 */
[----:B------:R-:W-:-:S13]  /*0ff0*/  R2UR UR5, R23 ;  /* 0x00000000170572ca */ /* 0x000fda00000e0000 */
[----:B------:R-:W0:Y:S02]  /*1000*/  LD.E R0, desc[UR4][R4.64+-0x20] ;  /* 0xffffe00404007980 */ /* 0x000e24000c101900 */
[----:B0-----:R-:W-:-:S13]  /*1010*/  ISETP.NE.AND P1, PT, R0, R7, PT ;  /* 0x000000070000720c */ /* 0x001fda0003f25270 */
[----:B------:R-:W-:Y:S05]  /*1020*/  @!P1 BRA `(.L_x_54) ;  /* 0x0000000400289947 */ /* 0x000fea0003800000 */
[----:B------:R-:W-:Y:S02]  /*1030*/  R2UR UR4, R22 ;  /* 0x00000000160472ca */ /* 0x000fe400000e0000 */
[----:B------:R-:W-:-:S13]  /*1040*/  R2UR UR5, R23 ;  /* 0x00000000170572ca */ /* 0x000fda00000e0000 */
[----:B------:R-:W2:Y:S02]  /*1050*/  LD.E R0, desc[UR4][R4.64+-0x1c] ;  /* 0xffffe40404007980 */ /* 0x000ea4000c101900 */
[----:B--2---:R-:W-:-:S13]  /*1060*/  ISETP.NE.AND P1, PT, R0, R7, PT ;  /* 0x000000070000720c */ /* 0x004fda0003f25270 */
        /* <DEDUP_REMOVED lines=69> */
[----:B--2---:R-:W-:-:S13]  /*14c0*/  ISETP.EQ.AND P0, PT, R0, R7, PT ;  /* 0x000000070000720c */ /* 0x004fda0003f02270 */
.L_x_54:
[----:B------:R-:W-:Y:S05]  /*14d0*/  BSYNC.RECONVERGENT B1 ;  /* 0x0000000000017941 */ /* 0x000fea0003800200 */
.L_x_53:
[----:B------:R-:W-:Y:S02]  /*14e0*/  IADD3 R4, P3, PT, R4, 0x40, RZ ;  /* 0x0000004004047810 */ /* 0x000fe40007f7e0ff */
[----:B------:R-:W-:-:S03]  /*14f0*/  PLOP3.LUT P1, PT, P0, PT, PT, 0x8, 0x80 ;  /* 0x000000000080781c */ /* 0x000fc6000072e170 */
[----:B------:R-:W-:Y:S01]  /*1500*/  IMAD.X R5, RZ, RZ, R5, P3 ;  /* 0x000000ffff057224 */ /* 0x000fe200018e0605 */
[----:B------:R-:W-:Y:S09]  /*1510*/  @P2 BRA `(.L_x_55) ;  /* 0xfffffff8009c2947 */ /* 0x000ff2000383ffff */
[----:B------:R-:W-:Y:S05]  /*1520*/  BSYNC.RECONVERGENT B0 ;  /* 0x0000000000007941 */ /* 0x000fea0003800200 */
.L_x_52:
[----:B------:R-:W-:Y:S01]  /*1530*/  ISETP.NE.AND P2, PT, R6, RZ, PT ;  /* 0x000000ff0600720c */ /* 0x000fe20003f45270 */
[----:B------:R-:W-:-:S12]  /*1540*/  BSSY.RECONVERGENT B0, `(.L_x_51) ;  /* 0x0000063000007945 */ /* 0x000fd80003800200 */
[----:B------:R-:W-:Y:S05]  /*1550*/  @!P2 BRA `(.L_x_56) ;  /* 0x000000040084a947 */ /* 0x000fea0003800000 */
[----:B------:R-:W-:Y:S02]  /*1560*/  ISETP.GE.U32.AND P2, PT, R6, 0x8, PT ;  /* 0x000000080600780c */ /* 0x000fe40003f46070 */
[----:B------:R-:W-:-:S11]  /*1570*/  LOP3.LUT R6, R2, 0x7, RZ, 0xc0, !PT ;  /* 0x0000000702067812 */ /* 0x000fd600078ec0ff */
[----:B------:R-:W-:Y:S05]  /*1580*/  @!P2 BRA `(.L_x_57) ;  /* 0x0000000000bca947 */ /* 0x000fea0003800000 */
[----:B------:R-:W-:Y:S01]  /*1590*/  BSSY.RECONVERGENT B1, `(.L_x_58) ;  /* 0x000002c000017945 */ /* 0x000fe20003800200 */
[----:B------:R-:W-:-:S03]  /*15a0*/  PLOP3.LUT P0, PT, PT, PT, PT, 0x80, 0x8 ;  /* 0x000000000008781c */ /* 0x000fc60003f0f070 */
[----:B------:R-:W-:Y:S10]  /*15b0*/  @!P1 BRA `(.L_x_59) ;  /* 0x0000000000a49947 */ /* 0x000ff40003800000 */
[----:B------:R-:W-:Y:S01]  /*15c0*/  R2UR UR4, R22 ;  /* 0x00000000160472ca */ /* 0x000fe200000e0000 */
[----:B------:R-:W-:Y:S01]  /*15d0*/  IMAD.WIDE.U32 R4, R3, 0x4, R16 ;  /* 0x0000000403047825 */ /* 0x000fe200078e0010 */
[----:B------:R-:W-:Y:S01]  /*15e0*/  R2UR UR5, R23 ;  /* 0x00000000170572ca */ /* 0x000fe200000e0000 */
[----:B0-----:R-:W0:-:S12]  /*15f0*/  LDC R7, c[0x0][0x390] ;  /* 0x0000e400ff077b82 */ /* 0x001e180000000800 */
        /* <DEDUP_REMOVED lines=37> */
.L_x_59:
[----:B------:R-:W-:Y:S05]  /*1850*/  BSYNC.RECONVERGENT B1 ;  /* 0x0000000000017941 */ /* 0x000fea0003800200 */
.L_x_58:
[----:B------:R-:W-:Y:S01]  /*1860*/  PLOP3.LUT P1, PT, P0, PT, PT, 0x8, 0x80 ;  /* 0x000000000080781c */ /* 0x000fe2000072e170 */
[----:B------:R-:W-:-:S12]  /*1870*/  VIADD R3, R3, 0x8 ;  /* 0x0000000803037836 */ /* 0x000fd80000000000 */
.L_x_57:
[----:B------:R-:W-:-:S13]  /*1880*/  ISETP.NE.AND P2, PT, R6, RZ, PT ;  /* 0x000000ff0600720c */ /* 0x000fda0003f45270 */
        /* <DEDUP_REMOVED lines=28> */
.L_x_62:
[----:B------:R-:W-:Y:S05]  /*1a50*/  BSYNC.RECONVERGENT B1 ;  /* 0x0000000000017941 */ /* 0x000fea0003800200 */
.L_x_61:
[----:B------:R-:W-:Y:S01]  /*1a60*/  PLOP3.LUT P1, PT, P0, PT, PT, 0x8, 0x80 ;  /* 0x000000000080781c */ /* 0x000fe2000072e170 */
[----:B------:R-:W-:-:S12]  /*1a70*/  VIADD R3, R3, 0x4 ;  /* 0x0000000403037836 */ /* 0x000fd80000000000 */
.L_x_60:
[----:B------:R-:W-:-:S13]  /*1a80*/  ISETP.NE.AND P2, PT, R6, RZ, PT ;  /* 0x000000ff0600720c */ /* 0x000fda0003f45270 */
[----:B------:R-:W-:Y:S05]  /*1a90*/  @!P2 BRA `(.L_x_56) ;  /* 0x000000000034a947 */ /* 0x000fea0003800000 */
[----:B------:R-:W-:-:S04]  /*1aa0*/  IMAD.WIDE.U32 R4, R3, 0x4, R16 ;  /* 0x0000000403047825 */ /* 0x000fc800078e0010 */
[----:B------:R-:W-:-:S07]  /*1ab0*/  IMAD.MOV R0, RZ, RZ, -R6 ;  /* 0x000000ffff007224 */ /* 0x000fce00078e0a06 */
.L_x_63:
[----:B------:R-:W-:Y:S01]  /*1ac0*/  @P1 R2UR UR4, R22 ;  /* 0x00000000160412ca */ /* 0x000fe200000e0000 */
[----:B------:R-:W1:Y:S01]  /*1ad0*/  @P1 LDC R6, c[0x0][0x390] ;  /* 0x0000e400ff061b82 */ /* 0x000e620000000800 */
[----:B------:R-:W-:-:S13]  /*1ae0*/  @P1 R2UR UR5, R23 ;  /* 0x00000000170512ca */ /* 0x000fda00000e0000 */
[----:B------:R2:W1:Y:S01]  /*1af0*/  @P1 LD.E R3, desc[UR4][R4.64] ;  /* 0x0000000404031980 */ /* 0x000462000c101900 */
[----:B------:R-:W-:-:S05]  /*1b00*/  VIADD R0, R0, 0x1 ;  /* 0x0000000100007836 */ /* 0x000fca0000000000 */
[----:B------:R-:W-:Y:S02]  /*1b10*/  ISETP.NE.AND P3, PT, R0, RZ, PT ;  /* 0x000000ff0000720c */ /* 0x000fe40003f65270 */
[----:B--2---:R-:W-:-:S05]  /*1b20*/  IADD3 R4, P2, PT, R4, 0x4, RZ ;  /* 0x0000000404047810 */ /* 0x004fca0007f5e0ff */
[----:B------:R-:W-:Y:S01]  /*1b30*/  IMAD.X R5, RZ, RZ, R5, P2 ;  /* 0x000000ffff057224 */ /* 0x000fe200010e0605 */
[----:B-1----:R-:W-:-:S04]  /*1b40*/  ISETP.EQ.OR P0, PT, R3, R6, !P1 ;  /* 0x000000060300720c */ /* 0x002fc80004f02670 */
[----:B------:R-:W-:Y:S01]  /*1b50*/  PLOP3.LUT P1, PT, P0, PT, PT, 0x8, 0x80 ;  /* 0x000000000080781c */ /* 0x000fe2000072e170 */
[----:B------:R-:W-:-:S12]  /*1b60*/  @P3 BRA `(.L_x_63) ;  /* 0xfffffffc00d43947 */ /* 0x000fd8000383ffff */
.L_x_56:
[----:B------:R-:W-:Y:S05]  /*1b70*/  BSYNC.RECONVERGENT B0 ;  /* 0x0000000000007941 */ /* 0x000fea0003800200 */
.L_x_51:
[----:B------:R-:W2:Y:S01]  /*1b80*/  LDL R0, [R1+0x8] ;  /* 0x0000080001007983 */ /* 0x000ea20000100800 */
[----:B------:R-:W-:Y:S01]  /*1b90*/  BSSY.RECONVERGENT B0, `(.L_x_64) ;  /* 0x0000146000007945 */ /* 0x000fe20003800200 */
[----:B--2---:R-:W-:-:S04]  /*1ba0*/  ISETP.LT.OR P0, PT, R0, 0x2, !P0 ;  /* 0x000000020000780c */ /* 0x004fc80004701670 */
[----:B------:R-:W-:-:S13]  /*1bb0*/  ISETP.LT.OR P0, PT, R2, 0x1, P0 ;  /* 0x000000010200780c */ /* 0x000fda0000701670 */
[----:B------:R-:W-:Y:S05]  /*1bc0*/  @P0 BRA `(.L_x_65) ;  /* 0x0000001400080947 */ /* 0x000fea0003800000 */
[C---:B------:R-:W-:Y:S01]  /*1bd0*/  ISETP.GE.U32.AND P1, PT, R2.reuse, 0x10, PT ;  /* 0x000000100200780c */ /* 0x040fe20003f26070 */
[----:B------:R-:W-:Y:S01]  /*1be0*/  IMAD.MOV.U32 R3, RZ, RZ, RZ ;  /* 0x000000ffff037224 */ /* 0x000fe200078e00ff */
[----:B------:R-:W-:-:S04]  /*1bf0*/  LOP3.LUT R11, R2, 0xf, RZ, 0xc0, !PT ;  /* 0x0000000f020b7812 */ /* 0x000fc800078ec0ff */
[----:B------:R-:W-:-:S07]  /*1c00*/  ISETP.NE.AND P0, PT, R11, RZ, PT ;  /* 0x000000ff0b00720c */ /* 0x000fce0003f05270 */
[----:B------:R-:W-:Y:S06]  /*1c10*/  @!P1 BRA `(.L_x_66) ;  /* 0x0000000800709947 */ /* 0x000fec0003800000 */
[----:B------:R-:W-:Y:S01]  /*1c20*/  IADD3 R4, P1, PT, R16, 0x20, RZ ;  /* 0x0000002010047810 */ /* 0x000fe20007f3e0ff */
[----:B------:R-:W-:Y:S01]  /*1c30*/  BSSY.RECONVERGENT B1, `(.L_x_66) ;  /* 0x000009a000017945 */ /* 0x000fe20003800200 */
[----:B------:R-:W-:-:S03]  /*1c40*/  LOP3.LUT R3, R2, 0x7ffffff0, RZ, 0xc0, !PT ;  /* 0x7ffffff002037812 */ /* 0x000fc600078ec0ff */
[----:B------:R-:W-:Y:S02]  /*1c50*/  IMAD.X R5, RZ, RZ, R17, P1 ;  /* 0x000000ffff057224 */ /* 0x000fe400008e0611 */
[----:B------:R-:W-:-:S07]  /*1c60*/  IMAD.MOV R0, RZ, RZ, -R3 ;  /* 0x000000ffff007224 */ /* 0x000fce00078e0a03 */
.L_x_67:
[----:B------:R-:W-:Y:S02]  /*1c70*/  R2UR UR4, R22 ;  /* 0x00000000160472ca */ /* 0x000fe400000e0000 */
[----:B------:R-:W-:-:S13]  /*1c80*/  R2UR UR5, R23 ;  /* 0x00000000170572ca */ /* 0x000fda00000e0000 */
[----:B01----:R-:W2:Y:S01]  /*1c90*/  LD.E R7, desc[UR4][R4.64+-0x20] ;  /* 0xffffe00404077980 */ /* 0x003ea2000c101900 */
[----:B------:R-:W-:Y:S02]  /*1ca0*/  R2UR UR6, R22 ;  /* 0x00000000160672ca */ /* 0x000fe400000e0000 */
[----:B------:R-:W-:Y:S02]  /*1cb0*/  R2UR UR7, R23 ;  /* 0x00000000170772ca */ /* 0x000fe400000e0000 */
[----:B--2---:R-:W-:-:S13]  /*1cc0*/  ISETP.NE.AND P1, PT, R7, -0x1, PT ;  /* 0xffffffff0700780c */ /* 0x004fda0003f25270 */
[----:B------:R-:W0:Y:S01]  /*1cd0*/  @P1 LDC.64 R8, c[0x0][0x388] ;  /* 0x0000e200ff081b82 */ /* 0x000e220000000a00 */
[----:B------:R-:W-:Y:S02]  /*1ce0*/  @P1 R2UR UR4, R22 ;  /* 0x00000000160412ca */ /* 0x000fe400000e0000 */
[----:B------:R-:W-:Y:S02]  /*1cf0*/  @P1 R2UR UR5, R23 ;  /* 0x00000000170512ca */ /* 0x000fe400000e0000 */
[----:B0-----:R-:W-:Y:S01]  /*1d00*/  @P1 IADD3 R6, P2, PT, R7, R8, RZ ;  /* 0x0000000807061210 */ /* 0x001fe20007f5e0ff */
[----:B------:R-:W-:-:S03]  /*1d10*/  IMAD.MOV.U32 R8, RZ, RZ, 0x58 ;  /* 0x00000058ff087424 */ /* 0x000fc600078e00ff */
[----:B------:R-:W-:Y:S02]  /*1d20*/  @P1 LEA.HI.X.SX32 R7, R7, R9, 0x1, P2 ;  /* 0x0000000907071211 */ /* 0x000fe400010f0eff */
[----:B------:R-:W-:-:S05]  /*1d30*/  @P1 PRMT R9, R8, 0x7610, R9 ;  /* 0x0000761008091816 */ /* 0x000fca0000000009 */
[----:B------:R0:W-:Y:S04]  /*1d40*/  @P1 STG.E.U8 desc[UR4][R6.64], R9 ;  /* 0x0000000906001986 */ /* 0x0001e8000c101104 */
[----:B------:R-:W2:Y:S02]  /*1d50*/  LD.E R10, desc[UR6][R4.64+-0x1c] ;  /* 0xffffe406040a7980 */ /* 0x000ea4000c101900 */
[----:B--2---:R-:W-:-:S13]  /*1d60*/  ISETP.NE.AND P1, PT, R10, -0x1, PT ;  /* 0xffffffff0a00780c */ /* 0x004fda0003f25270 */
[----:B------:R-:W1:Y:S01]  /*1d70*/  @P1 LDC.64 R12, c[0x0][0x388] ;  /* 0x0000e200ff0c1b82 */ /* 0x000e620000000a00 */
[----:B------:R-:W-:Y:S02]  /*1d80*/  @P1 R2UR UR4, R22 ;  /* 0x00000000160412ca */ /* 0x000fe400000e0000 */
[----:B------:R-:W-:Y:S02]  /*1d90*/  @P1 R2UR UR5, R23 ;  /* 0x00000000170512ca */ /* 0x000fe400000e0000 */
[----:B-1----:R-:W-:Y:S01]  /*1da0*/  @P1 IADD3 R8, P2, PT, R10, R12, RZ ;  /* 0x0000000c0a081210 */ /* 0x002fe20007f5e0ff */
[----:B------:R-:W-:-:S03]  /*1db0*/  IMAD.MOV.U32 R12, RZ, RZ, 0x58 ;  /* 0x00000058ff0c7424 */ /* 0x000fc600078e00ff */
[----:B0-----:R-:W-:Y:S02]  /*1dc0*/  @P1 LEA.HI.X.SX32 R9, R10, R13, 0x1, P2 ;  /* 0x0000000d0a091211 */ /* 0x001fe400010f0eff */
        /* <DEDUP_REMOVED lines=9> */
[----:B------:R-:W-:-:S07]  /*1e60*/  @P1 LEA.HI.X.SX32 R7, R7, R13, 0x1, P2 ;  /* 0x0000000d07071211 */ /* 0x000fce00010f0eff */
[----:B------:R1:W-:Y:S04]  /*1e70*/  @P1 STG.E.U8 desc[UR4][R6.64], R12 ;  /* 0x0000000c06001986 */ /* 0x0003e8000c101104 */
[----:B0-----:R-:W2:Y:S01]  /*1e80*/  LD.E R9, desc[UR6][R4.64+-0x14] ;  /* 0xffffec0604097980 */ /* 0x001ea2000c101900 */
[----:B------:R-:W-:Y:S01]  /*1e90*/  IMAD.MOV.U32 R10, RZ, RZ, 0x58 ;  /* 0x00000058ff0a7424 */ /* 0x000fe200078e00ff */
[----:B--2---:R-:W-:-:S13]  /*1ea0*/  ISETP.NE.AND P1, PT, R9, -0x1, PT ;  /* 0xffffffff0900780c */ /* 0x004fda0003f25270 */
[----:B------:R-:W0:Y:S01]  /*1eb0*/  @P1 LDC.64 R14, c[0x0][0x388] ;  /* 0x0000e200ff0e1b82 */ /* 0x000e220000000a00 */
[----:B------:R-:W-:Y:S02]  /*1ec0*/  @P1 R2UR UR4, R22 ;  /* 0x00000000160412ca */ /* 0x000fe400000e0000 */
[----:B------:R-:W-:Y:S02]  /*1ed0*/  @P1 R2UR UR5, R23 ;  /* 0x00000000170512ca */ /* 0x000fe400000e0000 */
[----:B0-----:R-:W-:-:S04]  /*1ee0*/  @P1 IADD3 R8, P2, PT, R9, R14, RZ ;  /* 0x0000000e09081210 */ /* 0x001fc80007f5e0ff */
[----:B------:R-:W-:-:S07]  /*1ef0*/  @P1 LEA.HI.X.SX32 R9, R9, R15, 0x1, P2 ;  /* 0x0000000f09091211 */ /* 0x000fce00010f0eff */
[----:B------:R0:W-:Y:S04]  /*1f00*/  @P1 STG.E.U8 desc[UR4][R8.64], R10 ;  /* 0x0000000a08001986 */ /* 0x0001e8000c101104 */
[----:B-1----:R-:W2:Y:S02]  /*1f10*/  LD.E R7, desc[UR6][R4.64+-0x10] ;  /* 0xfffff00604077980 */ /* 0x002ea4000c101900 */
        /* <DEDUP_REMOVED lines=8> */
[----:B0-----:R-:W2:Y:S02]  /*1fa0*/  LD.E R9, desc[UR6][R4.64+-0xc] ;  /* 0xfffff40604097980 */ /* 0x001ea4000c101900 */
        /* <DEDUP_REMOVED lines=85> */
[----:B------:R-:W-:Y:S01]  /*2500*/  VIADD R0, R0, 0x10 ;  /* 0x0000001000007836 */ /* 0x000fe20000000000 */
[----:B--2---:R-:W-:-:S13]  /*2510*/  ISETP.NE.AND P1, PT, R9, -0x1, PT ;  /* 0xffffffff0900780c */ /* 0x004fda0003f25270 */
[----:B------:R-:W0:Y:S01]  /*2520*/  @P1 LDC.64 R14, c[0x0][0x388] ;  /* 0x0000e200ff0e1b82 */ /* 0x000e220000000a00 */
[----:B------:R-:W-:Y:S02]  /*2530*/  @P1 R2UR UR4, R22 ;  /* 0x00000000160412ca */ /* 0x000fe400000e0000 */
[----:B------:R-:W-:Y:S02]  /*2540*/  @P1 R2UR UR5, R23 ;  /* 0x00000000170512ca */ /* 0x000fe400000e0000 */
[----:B-1----:R-:W-:Y:S02]  /*2550*/  @P1 PRMT R7, R10, 0x7610, R7 ;  /* 0x000076100a071816 */ /* 0x002fe40000000007 */
[----:B0-----:R-:W-:-:S04]  /*2560*/  @P1 IADD3 R8, P2, PT, R9, R14, RZ ;  /* 0x0000000e09081210 */ /* 0x001fc80007f5e0ff */
[----:B------:R-:W-:Y:S02]  /*2570*/  @P1 LEA.HI.X.SX32 R9, R9, R15, 0x1, P2 ;  /* 0x0000000f09091211 */ /* 0x000fe400010f0eff */
[----:B------:R-:W-:-:S03]  /*2580*/  ISETP.NE.AND P2, PT, R0, RZ, PT ;  /* 0x000000ff0000720c */ /* 0x000fc60003f45270 */
[----:B------:R1:W-:Y:S01]  /*2590*/  @P1 STG.E.U8 desc[UR4][R8.64], R7 ;  /* 0x0000000708001986 */ /* 0x0003e2000c101104 */
[----:B------:R-:W-:-:S05]  /*25a0*/  IADD3 R4, P1, PT, R4, 0x40, RZ ;  /* 0x0000004004047810 */ /* 0x000fca0007f3e0ff */
[----:B------:R-:W-:-:S04]  /*25b0*/  IMAD.X R5, RZ, RZ, R5, P1 ;  /* 0x000000ffff057224 */ /* 0x000fc800008e0605 */
[----:B------:R-:W-:Y:S05]  /*25c0*/  @P2 BRA `(.L_x_67) ;  /* 0xfffffff400a82947 */ /* 0x000fea000383ffff */
[----:B------:R-:W-:Y:S05]  /*25d0*/  BSYNC.RECONVERGENT B1 ;  /* 0x0000000000017941 */ /* 0x000fea0003800200 */
.L_x_66:
[----:B------:R-:W-:Y:S05]  /*25e0*/  @!P0 BRA `(.L_x_65) ;  /* 0x0000000800808947 */ /* 0x000fea0003800000 */
[----:B------:R-:W-:Y:S02]  /*25f0*/  ISETP.GE.U32.AND P1, PT, R11, 0x8, PT ;  /* 0x000000080b00780c */ /* 0x000fe40003f26070 */
[----:B------:R-:W-:-:S04]  /*2600*/  LOP3.LUT R12, R2, 0x7, RZ, 0xc0, !PT ;  /* 0x00000007020c7812 */ /* 0x000fc800078ec0ff */
[----:B------:R-:W-:-:S07]  /*2610*/  ISETP.NE.AND P0, PT, R12, RZ, PT ;  /* 0x000000ff0c00720c */ /* 0x000fce0003f05270 */
[----:B------:R-:W-:Y:S06]  /*2620*/  @!P1 BRA `(.L_x_68) ;  /* 0x0000000400549947 */ /* 0x000fec0003800000 */
[----:B------:R-:W-:Y:S01]  /*2630*/  R2UR UR4, R22 ;  /* 0x00000000160472ca */ /* 0x000fe200000e0000 */
[----:B------:R-:W-:Y:S01]  /*2640*/  IMAD.WIDE.U32 R4, R3, 0x4, R16 ;  /* 0x0000000403047825 */ /* 0x000fe200078e0010 */
[----:B------:R-:W-:-:S13]  /*2650*/  R2UR UR5, R23 ;  /* 0x00000000170572ca */ /* 0x000fda00000e0000 */
[----:B------:R-:W2:Y:S01]  /*2660*/  LD.E R0, desc[UR4][R4.64] ;  /* 0x0000000404007980 */ /* 0x000ea2000c101900 */
[----:B------:R-:W-:Y:S01]  /*2670*/  R2UR UR6, R22 ;  /* 0x00000000160672ca */ /* 0x000fe200000e0000 */
[----:B-1----:R-:W-:Y:S01]  /*2680*/  IMAD.MOV.U32 R9, RZ, RZ, 0x58 ;  /* 0x00000058ff097424 */ /* 0x002fe200078e00ff */
[----:B------:R-:W-:Y:S02]  /*2690*/  R2UR UR7, R23 ;  /* 0x00000000170772ca */ /* 0x000fe400000e0000 */
[----:B--2---:R-:W-:-:S13]  /*26a0*/  ISETP.NE.AND P1, PT, R0, -0x1, PT ;  /* 0xffffffff0000780c */ /* 0x004fda0003f25270 */
[----:B0-----:R-:W0:Y:S01]  /*26b0*/  @P1 LDC.64 R6, c[0x0][0x388] ;  /* 0x0000e200ff061b82 */ /* 0x001e220000000a00 */
[----:B------:R-:W-:Y:S02]  /*26c0*/  @P1 R2UR UR4, R22 ;  /* 0x00000000160412ca */ /* 0x000fe400000e0000 */
[----:B------:R-:W-:Y:S02]  /*26d0*/  @P1 R2UR UR5, R23 ;  /* 0x00000000170512ca */ /* 0x000fe400000e0000 */
[----:B0-----:R-:W-:-:S04]  /*26e0*/  @P1 IADD3 R6, P2, PT, R0, R6, RZ ;  /* 0x0000000600061210 */ /* 0x001fc80007f5e0ff */
[----:B------:R-:W-:-:S07]  /*26f0*/  @P1 LEA.HI.X.SX32 R7, R0, R7, 0x1, P2 ;  /* 0x0000000700071211 */ /* 0x000fce00010f0eff */
        /* <DEDUP_REMOVED lines=61> */
[----:B------:R-:W2:Y:S01]  /*2ad0*/  LD.E R0, desc[UR6][R4.64+0x1c] ;  /* 0x00001c0604007980 */ /* 0x000ea2000c101900 */
[----:B------:R-:W-:Y:S01]  /*2ae0*/  VIADD R3, R3, 0x8 ;  /* 0x0000000803037836 */ /* 0x000fe20000000000 */
        /* <DEDUP_REMOVED lines=8> */
[----:B------:R2:W-:Y:S02]  /*2b70*/  @P1 STG.E.U8 desc[UR4][R8.64], R0 ;  /* 0x0000000008001986 */ /* 0x0005e4000c101104 */
.L_x_68:
[----:B------:R-:W-:Y:S05]  /*2b80*/  @!P0 BRA `(.L_x_65) ;  /* 0x0000000400188947 */ /* 0x000fea0003800000 */
[----:B------:R-:W-:Y:S02]  /*2b90*/  ISETP.GE.U32.AND P1, PT, R12, 0x4, PT ;  /* 0x000000040c00780c */ /* 0x000fe40003f26070 */
[----:B------:R-:W-:-:S04]  /*2ba0*/  LOP3.LUT R2, R2, 0x3, RZ, 0xc0, !PT ;  /* 0x0000000302027812 */ /* 0x000fc800078ec0ff */
[----:B------:R-:W-:-:S07]  /*2bb0*/  ISETP.NE.AND P0, PT, R2, RZ, PT ;  /* 0x000000ff0200720c */ /* 0x000fce0003f05270 */
[----:B------:R-:W-:Y:S06]  /*2bc0*/  @!P1 BRA `(.L_x_69) ;  /* 0x0000000000b49947 */ /* 0x000fec0003800000 */
[----:B------:R-:W-:Y:S01]  /*2bd0*/  R2UR UR4, R22 ;  /* 0x00000000160472ca */ /* 0x000fe200000e0000 */
[----:B-12---:R-:W-:Y:S01]  /*2be0*/  IMAD.WIDE.U32 R8, R3, 0x4, R16 ;  /* 0x0000000403087825 */ /* 0x006fe200078e0010 */
[----:B------:R-:W-:-:S13]  /*2bf0*/  R2UR UR5, R23 ;  /* 0x00000000170572ca */ /* 0x000fda00000e0000 */
[----:B------:R-:W2:Y:S01]  /*2c00*/  LD.E R0, desc[UR4][R8.64] ;  /* 0x0000000408007980 */ /* 0x000ea2000c101900 */
[----:B------:R-:W-:Y:S01]  /*2c10*/  R2UR UR6, R22 ;  /* 0x00000000160672ca */ /* 0x000fe200000e0000 */
[----:B0-----:R-:W-:Y:S01]  /*2c20*/  IMAD.MOV.U32 R7, RZ, RZ, 0x58 ;  /* 0x00000058ff077424 */ /* 0x001fe200078e00ff */
[----:B------:R-:W-:Y:S02]  /*2c30*/  R2UR UR7, R23 ;  /* 0x00000000170772ca */ /* 0x000fe400000e0000 */
[----:B--2---:R-:W-:-:S13]  /*2c40*/  ISETP.NE.AND P1, PT, R0, -0x1, PT ;  /* 0xffffffff0000780c */ /* 0x004fda0003f25270 */
[----:B------:R-:W0:Y:S01]  /*2c50*/  @P1 LDC.64 R4, c[0x0][0x388] ;  /* 0x0000e200ff041b82 */ /* 0x000e220000000a00 */
        /* <DEDUP_REMOVED lines=36> */
.L_x_69:
[----:B------:R-:W-:Y:S05]  /*2ea0*/  @!P0 BRA `(.L_x_65) ;  /* 0x0000000000508947 */ /* 0x000fea0003800000 */
[----:B------:R-:W-:-:S04]  /*2eb0*/  IMAD.WIDE.U32 R16, R3, 0x4, R16 ;  /* 0x0000000403107825 */ /* 0x000fc800078e0010 */
[----:B--23--:R-:W-:Y:S02]  /*2ec0*/  IMAD.MOV R0, RZ, RZ, -R2 ;  /* 0x000000ffff007224 */ /* 0x00cfe400078e0a02 */
[----:B------:R-:W-:Y:S02]  /*2ed0*/  IMAD.MOV.U32 R2, RZ, RZ, R16 ;  /* 0x000000ffff027224 */ /* 0x000fe400078e0010 */
[----:B------:R-:W-:-:S07]  /*2ee0*/  IMAD.MOV.U32 R3, RZ, RZ, R17 ;  /* 0x000000ffff037224 */ /* 0x000fce00078e0011 */
.L_x_70:
[----:B------:R-:W-:Y:S02]  /*2ef0*/  R2UR UR4, R22 ;  /* 0x00000000160472ca */ /* 0x000fe400000e0000 */
[----:B------:R-:W-:-:S13]  /*2f00*/  R2UR UR5, R23 ;  /* 0x00000000170572ca */ /* 0x000fda00000e0000 */
[----:B----4-:R-:W2:Y:S01]  /*2f10*/  LD.E R5, desc[UR4][R2.64] ;  /* 0x0000000402057980 */ /* 0x010ea2000c101900 */
[----:B------:R-:W-:Y:S01]  /*2f20*/  VIADD R0, R0, 0x1 ;  /* 0x0000000100007836 */ /* 0x000fe20000000000 */
[----:B--2---:R-:W-:-:S13]  /*2f30*/  ISETP.NE.AND P0, PT, R5, -0x1, PT ;  /* 0xffffffff0500780c */ /* 0x004fda0003f05270 */
[----:B01----:R-:W0:Y:S01]  /*2f40*/  @P0 LDC.64 R6, c[0x0][0x388] ;  /* 0x0000e200ff060b82 */ /* 0x003e220000000a00 */
[----:B------:R-:W-:Y:S02]  /*2f50*/  @P0 R2UR UR4, R22 ;  /* 0x00000000160402ca */ /* 0x000fe400000e0000 */
[----:B------:R-:W-:Y:S02]  /*2f60*/  @P0 R2UR UR5, R23 ;  /* 0x00000000170502ca */ /* 0x000fe400000e0000 */
[----:B0-----:R-:W-:Y:S01]  /*2f70*/  @P0 IADD3 R4, P1, PT, R5, R6, RZ ;  /* 0x0000000605040210 */ /* 0x001fe20007f3e0ff */
[----:B------:R-:W-:-:S03]  /*2f80*/  IMAD.MOV.U32 R6, RZ, RZ, 0x58 ;  /* 0x00000058ff067424 */ /* 0x000fc600078e00ff */
[----:B------:R-:W-:Y:S02]  /*2f90*/  @P0 LEA.HI.X.SX32 R5, R5, R7, 0x1, P1 ;  /* 0x0000000705050211 */ /* 0x000fe400008f0eff */
[----:B------:R-:W-:-:S05]  /*2fa0*/  ISETP.NE.AND P1, PT, R0, RZ, PT ;  /* 0x000000ff0000720c */ /* 0x000fca0003f25270 */
[----:B------:R4:W-:Y:S01]  /*2fb0*/  @P0 STG.E.U8 desc[UR4][R4.64], R6 ;  /* 0x0000000604000986 */ /* 0x0009e2000c101104 */
[----:B------:R-:W-:-:S05]  /*2fc0*/  IADD3 R2, P0, PT, R2, 0x4, RZ ;  /* 0x0000000402027810 */ /* 0x000fca0007f1e0ff */
[----:B------:R-:W-:Y:S02]  /*2fd0*/  IMAD.X R3, RZ, RZ, R3, P0 ;  /* 0x000000ffff037224 */ /* 0x000fe400000e0603 */
[----:B------:R-:W-:Y:S06]  /*2fe0*/  @P1 BRA `(.L_x_70) ;  /* 0xfffffffc00c01947 */ /* 0x000fec000383ffff */
.L_x_65:
[----:B------:R-:W-:Y:S05]  /*2ff0*/  BSYNC.RECONVERGENT B0 ;  /* 0x0000000000007941 */ /* 0x000fea0003800200 */
.L_x_64:
[----:B--23--:R-:W-:Y:S01]  /*3000*/  MOV R0, 0x78 ;  /* 0x0000007800007802 */ /* 0x00cfe20000000f00 */
[----:B----4-:R-:W-:Y:S02]  /*3010*/  IMAD.MOV.U32 R4, RZ, RZ, R18 ;  /* 0x000000ffff047224 */ /* 0x010fe400078e0012 */
[----:B------:R-:W-:Y:S01]  /*3020*/  IMAD.MOV.U32 R5, RZ, RZ, R19 ;  /* 0x000000ffff057224 */ /* 0x000fe200078e0013 */
[----:B------:R2:W3:Y:S06]  /*3030*/  LDC.64 R2, c[0x4][R0] ;  /* 0x0100000000027b82 */ /* 0x0004ec0000000a00 */
[----:B------:R-:W-:-:S07]  /*3040*/  LEPC R20, `(.L_x_71) ;  /* 0x000000001014794e */ /* 0x000fce0000000000 */
[----:B0123--:R-:W-:Y:S05]  /*3050*/  CALL.ABS.NOINC R2 ;  /* 0x0000000002007343 */ /* 0x00ffea0003c00000 */
.L_x_71:
[----:B------:R-:W-:Y:S05]  /*3060*/  EXIT ;  /* 0x000000000000794d */ /* 0x000fea0003800000 */
        .type           $_Z17encontrar_caminosPcS_iiiii$_Z13buscar_caminoPciiPiS0_S0_S0_ii,@function
        .size           $_Z17encontrar_caminosPcS_iiiii$_Z13buscar_caminoPciiPiS0_S0_S0_ii,(.L_x_184 - $_Z17encontrar_caminosPcS_iiiii$_Z13buscar_caminoPciiPiS0_S0_S0_ii)
$_Z17encontrar_caminosPcS_iiiii$_Z13buscar_caminoPciiPiS0_S0_S0_ii:
[----:B------:R-:W-:-:S05]  /*3070*/  VIADD R1, R1, 0xffffff90 ;  /* 0xffffff9001017836 */ /* 0x000fca0000000000 */
[----:B------:R-:W-:Y:S04]  /*3080*/  STL [R1+0x6c], R53 ;  /* 0x00006c3501007387 */ /* 0x000fe80000100800 */
        /* <DEDUP_REMOVED lines=11> */
[----:B------:R0:W-:Y:S04]  /*3140*/  STL [R1+0x4c], R36 ;  /* 0x00004c2401007387 */ /* 0x0001e80000100800 */
[----:B------:R1:W-:Y:S04]  /*3150*/  STL [R1+0x44], R30 ;  /* 0x0000441e01007387 */ /* 0x0003e80000100800 */
[----:B------:R2:W-:Y:S01]  /*3160*/  STL [R1+0x64], R47 ;  /* 0x0000642f01007387 */ /* 0x0005e20000100800 */
[----:B0-----:R-:W0:Y:S05]  /*3170*/  BMOV.32.CLEAR R36, B7 ;  /* 0x0000000007247355 */ /* 0x001e2a0000100000 */
[----:B-1----:R-:W1:Y:S05]  /*3180*/  BMOV.32.CLEAR R30, B6 ;  /* 0x00000000061e7355 */ /* 0x002e6a0000100000 */
[----:B------:R-:W-:Y:S01]  /*3190*/  BSSY.RECONVERGENT B7, `(.L_x_72) ;  /* 0x00005f9000077945 */ /* 0x000fe20003800200 */
[----:B------:R3:W-:Y:S01]  /*31a0*/  STL [R1+0x60], R46 ;  /* 0x0000602e01007387 */ /* 0x0007e20000100800 */
[----:B--2---:R-:W-:-:S03]  /*31b0*/  IMAD.MOV.U32 R47, RZ, RZ, R13 ;  /* 0x000000ffff2f7224 */ /* 0x004fc600078e000d */
[----:B------:R2:W-:Y:S04]  /*31c0*/  STL [R1+0x5c], R45 ;  /* 0x00005c2d01007387 */ /* 0x0005e80000100800 */
[----:B------:R4:W-:Y:S01]  /*31d0*/  STL [R1+0x58], R44 ;  /* 0x0000582c01007387 */ /* 0x0009e20000100800 */
[----:B---3--:R-:W-:-:S03]  /*31e0*/  IMAD.MOV.U32 R46, RZ, RZ, R12 ;  /* 0x000000ffff2e7224 */ /* 0x008fc600078e000c */
[----:B------:R3:W-:Y:S01]  /*31f0*/  STL [R1+0x48], R31 ;  /* 0x0000481f01007387 */ /* 0x0007e20000100800 */
[----:B--2---:R-:W-:-:S03]  /*3200*/  IMAD.MOV.U32 R45, RZ, RZ, R9 ;  /* 0x000000ffff2d7224 */ /* 0x004fc600078e0009 */
[----:B------:R2:W-:Y:S01]  /*3210*/  STL [R1+0x40], R29 ;  /* 0x0000401d01007387 */ /* 0x0005e20000100800 */
[----:B----4-:R-:W-:-:S03]  /*3220*/  IMAD.MOV.U32 R44, RZ, RZ, R8 ;  /* 0x000000ffff2c7224 */ /* 0x010fc600078e0008 */
        /* <DEDUP_REMOVED lines=11> */
[----:B----4-:R-:W-:Y:S02]  /*32e0*/  IMAD.MOV.U32 R25, RZ, RZ, R11 ;  /* 0x000000ffff197224 */ /* 0x010fe400078e000b */
[----:B---3--:R-:W-:Y:S02]  /*32f0*/  IMAD.MOV.U32 R24, RZ, RZ, R14 ;  /* 0x000000ffff187224 */ /* 0x008fe400078e000e */
[----:B--2---:R-:W-:Y:S01]  /*3300*/  IMAD.MOV.U32 R23, RZ, RZ, R15 ;  /* 0x000000ffff177224 */ /* 0x004fe200078e000f */
[----:B------:R2:W5:Y:S01]  /*3310*/  LDL R17, [R1+0x74] ;  /* 0x0000740001117983 */ /* 0x0005620000100800 */
[----:B------:R-:W3:Y:S01]  /*3320*/  LDCU UR4, c[0x0][0x2f8] ;  /* 0x00005f00ff0477ac */ /* 0x000ee20008000800 */
[----:B------:R-:W-:Y:S02]  /*3330*/  ISETP.NE.AND P0, PT, R28, R27, PT ;  /* 0x0000001b1c00720c */ /* 0x000fe40003f05270 */
[----:B------:R2:W5:Y:S01]  /*3340*/  LDL R16, [R1+0x70] ;  /* 0x0000700001107983 */ /* 0x0005620000100800 */
[----:B---3--:R-:W-:-:S02]  /*3350*/  VIADD R22, R24, -UR4 ;  /* 0x8000000418167c36 */ /* 0x008fc40008000000 */
[----:B------:R-:W-:-:S08]  /*3360*/  VIADD R19, R26, -UR4 ;  /* 0x800000041a137c36 */ /* 0x000fd00008000000 */
[----:B012---:R-:W-:Y:S05]  /*3370*/  @!P0 BRA `(.L_x_73) ;  /* 0x0000005c00688947 */ /* 0x007fea0003800000 */
[----:B------:R-:W2:Y:S01]  /*3380*/  LDL R3, [R19] ;  /* 0x0000000013037983 */ /* 0x000ea20000100800 */
[-C--:B-----5:R-:W-:Y:S01]  /*3390*/  IABS R2, R17.reuse ;  /* 0x0000001100027213 */ /* 0x0a0fe20000000000 */
[C---:B------:R-:W-:Y:S01]  /*33a0*/  VIADD R8, R28.reuse, 0x1 ;  /* 0x000000011c087836 */ /* 0x040fe20000000000 */
[----:B------:R-:W-:Y:S01]  /*33b0*/  IABS R6, R28 ;  /* 0x0000001c00067213 */ /* 0x000fe20000000000 */
[----:B------:R-:W0:Y:S01]  /*33c0*/  LDC.64 R52, c[0x0][0x358] ;  /* 0x0000d600ff347b82 */ /* 0x000e220000000a00 */
[----:B------:R-:W1:Y:S01]  /*33d0*/  I2F.RP R0, R2 ;  /* 0x0000000200007306 */ /* 0x000e620000209400 */
[----:B------:R-:W-:Y:S01]  /*33e0*/  IABS R9, R17 ;  /* 0x0000001100097213 */ /* 0x000fe20000000000 */
[----:B------:R-:W-:Y:S01]  /*33f0*/  VIADD R18, R28, 0xffffffff ;  /* 0xffffffff1c127836 */ /* 0x000fe20000000000 */
[----:B------:R-:W-:Y:S01]  /*3400*/  IABS R10, R8 ;  /* 0x00000008000a7213 */ /* 0x000fe20000000000 */
[----:B------:R-:W-:Y:S04]  /*3410*/  BSSY.RECONVERGENT B6, `(.L_x_74) ;  /* 0x0000137000067945 */ /* 0x000fe80003800200 */
[----:B------:R-:W-:Y:S01]  /*3420*/  BSSY.RELIABLE B0, `(.L_x_75) ;  /* 0x0000117000007945 */ /* 0x000fe20003800100 */
[----:B-1----:R-:W1:Y:S02]  /*3430*/  MUFU.RCP R0, R0 ;  /* 0x0000000000007308 */ /* 0x002e640000001000 */
[----:B-1----:R-:W-:-:S06]  /*3440*/  VIADD R4, R0, 0xffffffe ;  /* 0x0ffffffe00047836 */ /* 0x002fcc0000000000 */
[----:B------:R1:W3:Y:S02]  /*3450*/  F2I.FTZ.U32.TRUNC.NTZ R5, R4 ;  /* 0x0000000400057305 */ /* 0x0002e4000021f000 */
[----:B-1----:R-:W-:Y:S02]  /*3460*/  IMAD.MOV.U32 R4, RZ, RZ, RZ ;  /* 0x000000ffff047224 */ /* 0x002fe400078e00ff */
[----:B---3--:R-:W-:-:S04]  /*3470*/  IMAD.MOV R7, RZ, RZ, -R5 ;  /* 0x000000ffff077224 */ /* 0x008fc800078e0a05 */
[----:B------:R-:W-:-:S04]  /*3480*/  IMAD R7, R7, R2, RZ ;  /* 0x0000000207077224 */ /* 0x000fc800078e02ff */
[----:B------:R-:W-:-:S04]  /*3490*/  IMAD.HI.U32 R5, R5, R7, R4 ;  /* 0x0000000705057227 */ /* 0x000fc800078e0004 */
[----:B------:R-:W-:Y:S02]  /*34a0*/  IMAD.MOV.U32 R4, RZ, RZ, R6 ;  /* 0x000000ffff047224 */ /* 0x000fe400078e0006 */
[----:B------:R-:W-:Y:S02]  /*34b0*/  IMAD.MOV.U32 R6, RZ, RZ, R10 ;  /* 0x000000ffff067224 */ /* 0x000fe400078e000a */
[----:B------:R-:W-:-:S04]  /*34c0*/  IMAD.HI.U32 R0, R5, R4, RZ ;  /* 0x0000000405007227 */ /* 0x000fc800078e00ff */
[----:B------:R-:W-:Y:S02]  /*34d0*/  IMAD.MOV R7, RZ, RZ, -R9 ;  /* 0x000000ffff077224 */ /* 0x000fe400078e0a09 */
[----:B------:R-:W-:-:S04]  /*34e0*/  IMAD.HI.U32 R5, R5, R6, RZ ;  /* 0x0000000605057227 */ /* 0x000fc800078e00ff */
[-C--:B------:R-:W-:Y:S02]  /*34f0*/  IMAD R5, R5, R7.reuse, R6 ;  /* 0x0000000705057224 */ /* 0x080fe400078e0206 */
[----:B------:R-:W-:-:S03]  /*3500*/  IMAD R0, R0, R7, R4 ;  /* 0x0000000700007224 */ /* 0x000fc600078e0204 */
[C---:B------:R-:W-:Y:S02]  /*3510*/  ISETP.GT.U32.AND P1, PT, R2.reuse, R5, PT ;  /* 0x000000050200720c */ /* 0x040fe40003f24070 */
[----:B------:R-:W-:-:S11]  /*3520*/  ISETP.GT.U32.AND P0, PT, R2, R0, PT ;  /* 0x000000000200720c */ /* 0x000fd60003f04070 */
[--C-:B------:R-:W-:Y:S01]  /*3530*/  @!P1 IMAD.IADD R5, R5, 0x1, -R2.reuse ;  /* 0x0000000105059824 */ /* 0x100fe200078e0a02 */
[----:B------:R-:W-:Y:S01]  /*3540*/  ISETP.GE.AND P1, PT, R8, RZ, PT ;  /* 0x000000ff0800720c */ /* 0x000fe20003f26270 */
[----:B------:R-:W-:Y:S01]  /*3550*/  @!P0 IMAD.IADD R0, R0, 0x1, -R2 ;  /* 0x0000000100008824 */ /* 0x000fe200078e0a02 */
[----:B------:R-:W-:Y:S02]  /*3560*/  ISETP.GE.AND P0, PT, R28, RZ, PT ;  /* 0x000000ff1c00720c */ /* 0x000fe40003f06270 */
[C---:B------:R-:W-:Y:S02]  /*3570*/  ISETP.GT.U32.AND P3, PT, R2.reuse, R5, PT ;  /* 0x000000050200720c */ /* 0x040fe40003f64070 */
[----:B------:R-:W-:-:S11]  /*3580*/  ISETP.GT.U32.AND P2, PT, R2, R0, PT ;  /* 0x000000000200720c */ /* 0x000fd60003f44070 */
[--C-:B------:R-:W-:Y:S02]  /*3590*/  @!P3 IMAD.IADD R5, R5, 0x1, -R2.reuse ;  /* 0x000000010505b824 */ /* 0x100fe400078e0a02 */
[----:B------:R-:W-:Y:S01]  /*35a0*/  @!P2 IMAD.IADD R0, R0, 0x1, -R2 ;  /* 0x000000010000a824 */ /* 0x000fe200078e0a02 */
[----:B------:R-:W-:Y:S01]  /*35b0*/  ISETP.NE.AND P2, PT, R17, RZ, PT ;  /* 0x000000ff1100720c */ /* 0x000fe20003f45270 */
[----:B------:R-:W-:Y:S01]  /*35c0*/  IMAD.MOV.U32 R2, RZ, RZ, R5 ;  /* 0x000000ffff027224 */ /* 0x000fe200078e0005 */
[----:B------:R-:W-:Y:S01]  /*35d0*/  LOP3.LUT R5, RZ, R17, RZ, 0x33, !PT ;  /* 0x00000011ff057212 */ /* 0x000fe200078e33ff */
[----:B------:R-:W-:Y:S02]  /*35e0*/  @!P0 IMAD.MOV R0, RZ, RZ, -R0 ;  /* 0x000000ffff008224 */ /* 0x000fe400078e0a00 */
[----:B------:R-:W-:-:S03]  /*35f0*/  @!P1 IMAD.MOV R2, RZ, RZ, -R2 ;  /* 0x000000ffff029224 */ /* 0x000fc600078e0a02 */
[C---:B------:R-:W-:Y:S02]  /*3600*/  SEL R0, R5.reuse, R0, !P2 ;  /* 0x0000000005007207 */ /* 0x040fe40005000000 */
[----:B------:R-:W-:Y:S02]  /*3610*/  SEL R2, R5, R2, !P2 ;  /* 0x0000000205027207 */ /* 0x000fe40005000000 */
[----:B------:R-:W-:Y:S02]  /*3620*/  ISETP.NE.AND P0, PT, R0, RZ, PT ;  /* 0x000000ff0000720c */ /* 0x000fe40003f05270 */
[----:B------:R-:W-:Y:S02]  /*3630*/  ISETP.NE.AND P1, PT, R2, RZ, PT ;  /* 0x000000ff0200720c */ /* 0x000fe40003f25270 */
[----:B------:R-:W-:Y:S02]  /*3640*/  SEL R18, R18, 0xffffffff, P0 ;  /* 0xffffffff12127807 */ /* 0x000fe40000000000 */
[----:B------:R-:W-:-:S02]  /*3650*/  SEL R2, R8, 0xffffffff, P1 ;  /* 0xffffffff08027807 */ /* 0x000fc40000800000 */
[----:B--2---:R-:W-:-:S13]  /*3660*/  ISETP.GE.AND P2, PT, R3, 0x1, PT ;  /* 0x000000010300780c */ /* 0x004fda0003f46270 */
[----:B0-----:R-:W-:Y:S05]  /*3670*/  @!P2 BRA `(.L_x_76) ;  /* 0x0000000c00c4a947 */ /* 0x001fea0003800000 */
[----:B------:R-:W-:Y:S01]  /*3680*/  ISETP.GE.U32.AND P1, PT, R3, 0x10, PT ;  /* 0x000000100300780c */ /* 0x000fe20003f26070 */
[----:B------:R-:W-:Y:S01]  /*3690*/  BSSY.RECONVERGENT B1, `(.L_x_77) ;  /* 0x0000070000017945 */ /* 0x000fe20003800200 */
[----:B------:R-:W-:Y:S01]  /*36a0*/  PLOP3.LUT P0, PT, PT, PT, PT, 0x80, 0x8 ;  /* 0x000000000008781c */ /* 0x000fe20003f0f070 */
[----:B------:R-:W-:-:S10]  /*36b0*/  IMAD.MOV.U32 R7, RZ, RZ, RZ ;  /* 0x000000ffff077224 */ /* 0x000fd400078e00ff */
[----:B------:R-:W-:Y:S05]  /*36c0*/  @!P1 BRA `(.L_x_78) ;  /* 0x0000000400b09947 */ /* 0x000fea0003800000 */
[----:B------:R-:W-:Y:S02]  /*36d0*/  IADD3 R4, P1, PT, R44, 0x20, RZ ;  /* 0x000000202c047810 */ /* 0x000fe40007f3e0ff */
[----:B------:R-:W-:Y:S02]  /*36e0*/  LOP3.LUT R7, R3, 0x7ffffff0, RZ, 0xc0, !PT ;  /* 0x7ffffff003077812 */ /* 0x000fe400078ec0ff */
[----:B------:R-:W-:Y:S01]  /*36f0*/  PLOP3.LUT P0, PT, PT, PT, PT, 0x80, 0x8 ;  /* 0x000000000008781c */ /* 0x000fe20003f0f070 */
[----:B------:R-:W-:Y:S02]  /*3700*/  IMAD.X R5, RZ, RZ, R45, P1 ;  /* 0x000000ffff057224 */ /* 0x000fe400008e062d */
[----:B------:R-:W-:-:S10]  /*3710*/  IMAD.MOV R0, RZ, RZ, -R7 ;  /* 0x000000ffff007224 */ /* 0x000fd400078e0a07 */
.L_x_81:
[----:B------:R-:W-:Y:S01]  /*3720*/  PLOP3.LUT P1, PT, P0, PT, PT, 0x8, 0x80 ;  /* 0x000000000080781c */ /* 0x000fe2000072e170 */
[----:B------:R-:W-:Y:S01]  /*3730*/  VIADD R0, R0, 0x10 ;  /* 0x0000001000007836 */ /* 0x000fe20000000000 */
[----:B------:R-:W-:Y:S01]  /*3740*/  BSSY.RECONVERGENT B2, `(.L_x_79) ;  /* 0x0000061000027945 */ /* 0x000fe20003800200 */
[----:B------:R-:W-:-:S03]  /*3750*/  PLOP3.LUT P0, PT, PT, PT, PT, 0x8, 0x80 ;  /* 0x000000000080781c */ /* 0x000fc60003f0e170 */
[----:B------:R-:W-:-:S07]  /*3760*/  ISETP.NE.AND P2, PT, R0, RZ, PT ;  /* 0x000000ff0000720c */ /* 0x000fce0003f45270 */
[----:B------:R-:W-:Y:S06]  /*3770*/  @P1 BRA `(.L_x_80) ;  /* 0x0000000400741947 */ /* 0x000fec0003800000 */
[----:B------:R-:W-:Y:S02]  /*3780*/  R2UR UR4, R52 ;  /* 0x00000000340472ca */ /* 0x000fe400000e0000 */
[----:B------:R-:W-:-:S13]  /*3790*/  R2UR UR5, R53 ;  /* 0x00000000350572ca */ /* 0x000fda00000e0000 */
[----:B------:R-:W2:Y:S02]  /*37a0*/  LD.E R9, desc[UR4][R4.64+-0x20] ;  /* 0xffffe00404097980 */ /* 0x000ea4000c101900 */
[----:B--2---:R-:W-:-:S13]  /*37b0*/  ISETP.NE.AND P1, PT, R9, R28, PT ;  /* 0x0000001c0900720c */ /* 0x004fda0003f25270 */
[----:B------:R-:W-:Y:S05]  /*37c0*/  @!P1 BRA `(.L_x_80) ;  /* 0x0000000400609947 */ /* 0x000fea0003800000 */
[----:B------:R-:W-:Y:S02]  /*37d0*/  R2UR UR4, R52 ;  /* 0x00000000340472ca */ /* 0x000fe400000e0000 */
[----:B------:R-:W-:-:S13]  /*37e0*/  R2UR UR5, R53 ;  /* 0x00000000350572ca */ /* 0x000fda00000e0000 */
[----:B------:R-:W2:Y:S01]  /*37f0*/  LD.E R9, desc[UR4][R4.64+-0x1c] ;  /* 0xffffe40404097980 */ /* 0x000ea2000c101900 */
[----:B------:R-:W-:Y:S02]  /*3800*/  PLOP3.LUT P0, PT, PT, PT, PT, 0x8, 0x80 ;  /* 0x000000000080781c */ /* 0x000fe40003f0e170 */
        /* <DEDUP_REMOVED lines=82> */
[----:B------:R-:W2:Y:S02]  /*3d30*/  LD.E R9, desc[UR4][R4.64+0x1c] ;  /* 0x00001c0404097980 */ /* 0x000ea4000c101900 */
[----:B--2---:R-:W-:-:S13]  /*3d40*/  ISETP.NE.AND P0, PT, R9, R28, PT ;  /* 0x0000001c0900720c */ /* 0x004fda0003f05270 */
.L_x_80:
[----:B------:R-:W-:Y:S05]  /*3d50*/  BSYNC.RECONVERGENT B2 ;  /* 0x0000000000027941 */ /* 0x000fea0003800200 */
.L_x_79:
[----:B------:R-:W-:-:S05]  /*3d60*/  IADD3 R4, P1, PT, R4, 0x40, RZ ;  /* 0x0000004004047810 */ /* 0x000fca0007f3e0ff */
[----:B------:R-:W-:Y:S01]  /*3d70*/  IMAD.X R5, RZ, RZ, R5, P1 ;  /* 0x000000ffff057224 */ /* 0x000fe200008e0605 */
[----:B------:R-:W-:Y:S07]  /*3d80*/  @P2 BRA `(.L_x_81) ;  /* 0xfffffff800642947 */ /* 0x000fee000383ffff */
.L_x_78:
[----:B------:R-:W-:Y:S05]  /*3d90*/  BSYNC.RECONVERGENT B1 ;  /* 0x0000000000017941 */ /* 0x000fea0003800200 */
.L_x_77:
[----:B------:R-:W-:-:S13]  /*3da0*/  LOP3.LUT P1, R0, R3, 0xf, RZ, 0xc0, !PT ;  /* 0x0000000f03007812 */ /* 0x000fda000782c0ff */
[----:B------:R-:W-:Y:S05]  /*3db0*/  @!P1 BRA `(.L_x_82) ;  /* 0x0000000400ec9947 */ /* 0x000fea0003800000 */
[----:B------:R-:W-:Y:S01]  /*3dc0*/  ISETP.GE.U32.AND P1, PT, R0, 0x8, PT ;  /* 0x000000080000780c */ /* 0x000fe20003f26070 */
[----:B------:R-:W-:Y:S01]  /*3dd0*/  BSSY.RECONVERGENT B1, `(.L_x_83) ;  /* 0x0000037000017945 */ /* 0x000fe20003800200 */
[----:B------:R-:W-:-:S11]  /*3de0*/  LOP3.LUT R0, R3, 0x7, RZ, 0xc0, !PT ;  /* 0x0000000703007812 */ /* 0x000fd600078ec0ff */
[----:B------:R-:W-:Y:S05]  /*3df0*/  @!P1 BRA `(.L_x_84) ;  /* 0x0000000000d09947 */ /* 0x000fea0003800000 */
[----:B------:R-:W-:Y:S01]  /*3e00*/  PLOP3.LUT P1, PT, P0, PT, PT, 0x8, 0x80 ;  /* 0x000000000080781c */ /* 0x000fe2000072e170 */
[----:B------:R-:W-:Y:S01]  /*3e10*/  BSSY.RECONVERGENT B2, `(.L_x_85) ;  /* 0x0000031000027945 */ /* 0x000fe20003800200 */
[----:B------:R-:W-:-:S11]  /*3e20*/  PLOP3.LUT P0, PT, PT, PT, PT, 0x8, 0x80 ;  /* 0x000000000080781c */ /* 0x000fd60003f0e170 */
[----:B------:R-:W-:Y:S05]  /*3e30*/  @P1 BRA `(.L_x_86) ;  /* 0x0000000000b81947 */ /* 0x000fea0003800000 */
[----:B------:R-:W-:Y:S01]  /*3e40*/  R2UR UR4, R52 ;  /* 0x00000000340472ca */ /* 0x000fe200000e0000 */
[----:B------:R-:W-:Y:S01]  /*3e50*/  IMAD.WIDE.U32 R4, R7, 0x4, R44 ;  /* 0x0000000407047825 */ /* 0x000fe200078e002c */
        /* <DEDUP_REMOVED lines=44> */
.L_x_86:
[----:B------:R-:W-:Y:S05]  /*4120*/  BSYNC.RECONVERGENT B2 ;  /* 0x0000000000027941 */ /* 0x000fea0003800200 */
.L_x_85:
[----:B------:R-:W-:-:S07]  /*4130*/  VIADD R7, R7, 0x8 ;  /* 0x0000000807077836 */ /* 0x000fce0000000000 */
.L_x_84:
[----:B------:R-:W-:Y:S05]  /*4140*/  BSYNC.RECONVERGENT B1 ;  /* 0x0000000000017941 */ /* 0x000fea0003800200 */
.L_x_83:
[----:B------:R-:W-:-:S13]  /*4150*/  ISETP.NE.AND P1, PT, R0, RZ, PT ;  /* 0x000000ff0000720c */ /* 0x000fda0003f25270 */
        /* <DEDUP_REMOVED lines=31> */
.L_x_90:
[----:B------:R-:W-:Y:S05]  /*4350*/  BSYNC.RECONVERGENT B2 ;  /* 0x0000000000027941 */ /* 0x000fea0003800200 */
.L_x_89:
[----:B------:R-:W-:-:S07]  /*4360*/  VIADD R7, R7, 0x4 ;  /* 0x0000000407077836 */ /* 0x000fce0000000000 */
.L_x_88:
[----:B------:R-:W-:Y:S05]  /*4370*/  BSYNC.RECONVERGENT B1 ;  /* 0x0000000000017941 */ /* 0x000fea0003800200 */
.L_x_87:
[----:B------:R-:W-:-:S13]  /*4380*/  ISETP.NE.AND P1, PT, R0, RZ, PT ;  /* 0x000000ff0000720c */ /* 0x000fda0003f25270 */
[----:B------:R-:W-:Y:S05]  /*4390*/  @!P1 BRA `(.L_x_82) ;  /* 0x0000000000749947 */ /* 0x000fea0003800000 */
[----:B------:R-:W-:Y:S01]  /*43a0*/  PLOP3.LUT P1, PT, P0, PT, PT, 0x8, 0x80 ;  /* 0x000000000080781c */ /* 0x000fe2000072e170 */
[----:B------:R-:W-:Y:S01]  /*43b0*/  BSSY.RECONVERGENT B1, `(.L_x_91) ;  /* 0x0000009000017945 */ /* 0x000fe20003800200 */
[----:B------:R-:W-:Y:S01]  /*43c0*/  ISETP.NE.AND P2, PT, R0, 0x1, PT ;  /* 0x000000010000780c */ /* 0x000fe20003f45270 */
[----:B------:R-:W-:Y:S01]  /*43d0*/  IMAD.WIDE.U32 R4, R7, 0x4, R44 ;  /* 0x0000000407047825 */ /* 0x000fe200078e002c */
[----:B------:R-:W-:-:S09]  /*43e0*/  PLOP3.LUT P0, PT, PT, PT, PT, 0x8, 0x80 ;  /* 0x000000000080781c */ /* 0x000fd20003f0e170 */
[----:B------:R-:W-:Y:S05]  /*43f0*/  @P1 BRA `(.L_x_92) ;  /* 0x0000000000101947 */ /* 0x000fea0003800000 */
[----:B------:R-:W-:Y:S02]  /*4400*/  R2UR UR4, R52 ;  /* 0x00000000340472ca */ /* 0x000fe400000e0000 */
[----:B------:R-:W-:-:S13]  /*4410*/  R2UR UR5, R53 ;  /* 0x00000000350572ca */ /* 0x000fda00000e0000 */
[----:B------:R-:W2:Y:S02]  /*4420*/  LD.E R7, desc[UR4][R4.64] ;  /* 0x0000000404077980 */ /* 0x000ea4000c101900 */
[----:B--2---:R-:W-:-:S13]  /*4430*/  ISETP.NE.AND P0, PT, R7, R28, PT ;  /* 0x0000001c0700720c */ /* 0x004fda0003f05270 */
.L_x_92:
[----:B------:R-:W-:Y:S05]  /*4440*/  BSYNC.RECONVERGENT B1 ;  /* 0x0000000000017941 */ /* 0x000fea0003800200 */
.L_x_91:
[----:B------:R-:W-:Y:S05]  /*4450*/  @!P2 BRA `(.L_x_82) ;  /* 0x000000000044a947 */ /* 0x000fea0003800000 */
[----:B------:R-:W-:Y:S01]  /*4460*/  PLOP3.LUT P1, PT, P0, PT, PT, 0x8, 0x80 ;  /* 0x000000000080781c */ /* 0x000fe2000072e170 */
[----:B------:R-:W-:Y:S01]  /*4470*/  BSSY.RECONVERGENT B1, `(.L_x_93) ;  /* 0x0000008000017945 */ /* 0x000fe20003800200 */
[----:B------:R-:W-:Y:S02]  /*4480*/  ISETP.NE.AND P2, PT, R0, 0x2, PT ;  /* 0x000000020000780c */ /* 0x000fe40003f45270 */
[----:B------:R-:W-:-:S09]  /*4490*/  PLOP3.LUT P0, PT, PT, PT, PT, 0x8, 0x80 ;  /* 0x000000000080781c */ /* 0x000fd20003f0e170 */
[----:B------:R-:W-:Y:S05]  /*44a0*/  @P1 BRA `(.L_x_94) ;  /* 0x0000000000101947 */ /* 0x000fea0003800000 */
[----:B------:R-:W-:Y:S02]  /*44b0*/  R2UR UR4, R52 ;  /* 0x00000000340472ca */ /* 0x000fe400000e0000 */
[----:B------:R-:W-:-:S13]  /*44c0*/  R2UR UR5, R53 ;  /* 0x00000000350572ca */ /* 0x000fda00000e0000 */
[----:B------:R-:W2:Y:S02]  /*44d0*/  LD.E R7, desc[UR4][R4.64+0x4] ;  /* 0x0000040404077980 */ /* 0x000ea4000c101900 */
[----:B--2---:R-:W-:-:S13]  /*44e0*/  ISETP.NE.AND P0, PT, R7, R28, PT ;  /* 0x0000001c0700720c */ /* 0x004fda0003f05270 */
.L_x_94:
[----:B------:R-:W-:Y:S05]  /*44f0*/  BSYNC.RECONVERGENT B1 ;  /* 0x0000000000017941 */ /* 0x000fea0003800200 */
.L_x_93:
[----:B------:R-:W-:Y:S05]  /*4500*/  @!P2 BRA `(.L_x_82) ;  /* 0x000000000018a947 */ /* 0x000fea0003800000 */
[----:B------:R-:W-:Y:S05]  /*4510*/  @!P0 BREAK.RELIABLE B0 ;  /* 0x0000000000008942 */ /* 0x000fea0003800100 */
[----:B------:R-:W-:Y:S05]  /*4520*/  @!P0 BRA `(.L_x_95) ;  /* 0x0000000000948947 */ /* 0x000fea0003800000 */
[----:B------:R-:W-:Y:S02]  /*4530*/  R2UR UR4, R52 ;  /* 0x00000000340472ca */ /* 0x000fe400000e0000 */
[----:B------:R-:W-:-:S13]  /*4540*/  R2UR UR5, R53 ;  /* 0x00000000350572ca */ /* 0x000fda00000e0000 */
[----:B------:R-:W2:Y:S02]  /*4550*/  LD.E R5, desc[UR4][R4.64+0x8] ;  /* 0x0000080404057980 */ /* 0x000ea4000c101900 */
[----:B--2---:R-:W-:-:S13]  /*4560*/  ISETP.NE.AND P0, PT, R5, R28, PT ;  /* 0x0000001c0500720c */ /* 0x004fda0003f05270 */
.L_x_82:
[----:B------:R-:W-:Y:S05]  /*4570*/  @!P0 BREAK.RELIABLE B0 ;  /* 0x0000000000008942 */ /* 0x000fea0003800100 */
[----:B------:R-:W-:Y:S05]  /*4580*/  @!P0 BRA `(.L_x_95) ;  /* 0x00000000007c8947 */ /* 0x000fea0003800000 */
.L_x_76:
[----:B------:R-:W-:Y:S05]  /*4590*/  BSYNC.RELIABLE B0 ;  /* 0x0000000000007941 */ /* 0x000fea0003800100 */
.L_x_75:
[----:B------:R-:W-:Y:S01]  /*45a0*/  R2UR UR4, R52 ;  /* 0x00000000340472ca */ /* 0x000fe200000e0000 */
[----:B------:R-:W-:Y:S01]  /*45b0*/  IMAD.WIDE R4, R3, 0x4, R44 ;  /* 0x0000000403047825 */ /* 0x000fe200078e022c */
[----:B------:R-:W-:-:S13]  /*45c0*/  R2UR UR5, R53 ;  /* 0x00000000350572ca */ /* 0x000fda00000e0000 */
[----:B------:R0:W-:Y:S04]  /*45d0*/  ST.E desc[UR4][R4.64], R28 ;  /* 0x0000001c04007985 */ /* 0x0001e8000c101904 */
[----:B------:R-:W2:Y:S02]  /*45e0*/  LDL R0, [R19] ;  /* 0x0000000013007983 */ /* 0x000ea40000100800 */
[----:B--2---:R-:W-:-:S05]  /*45f0*/  VIADD R0, R0, 0x1 ;  /* 0x0000000100007836 */ /* 0x004fca0000000000 */
[----:B------:R-:W-:Y:S04]  /*4600*/  STL [R19], R0 ;  /* 0x0000000013007387 */ /* 0x000fe80000100800 */
[----:B------:R-:W2:Y:S02]  /*4610*/  LDL R11, [R22] ;  /* 0x00000000160b7983 */ /* 0x000ea40000100800 */
[----:B--2---:R-:W-:-:S05]  /*4620*/  IMAD.WIDE R10, R11, 0x4, R46 ;  /* 0x000000040b0a7825 */ /* 0x004fca00078e022e */
[----:B------:R1:W-:Y:S04]  /*4630*/  ST.E desc[UR4][R10.64], R28 ;  /* 0x0000001c0a007985 */ /* 0x0003e8000c101904 */
[----:B------:R-:W2:Y:S01]  /*4640*/  LDL R3, [R22] ;  /* 0x0000000016037983 */ /* 0x000ea20000100800 */
[----:B0-----:R-:W-:Y:S01]  /*4650*/  IMAD.MOV.U32 R4, RZ, RZ, R31 ;  /* 0x000000ffff047224 */ /* 0x001fe200078e001f */
[----:B------:R-:W-:Y:S01]  /*4660*/  MOV R20, 0x4770 ;  /* 0x0000477000147802 */ /* 0x000fe20000000f00 */
[----:B------:R-:W-:Y:S02]  /*4670*/  IMAD.MOV.U32 R5, RZ, RZ, R29 ;  /* 0x000000ffff057224 */ /* 0x000fe400078e001d */
[----:B------:R-:W-:Y:S02]  /*4680*/  IMAD.MOV.U32 R6, RZ, RZ, R28 ;  /* 0x000000ffff067224 */ /* 0x000fe400078e001c */
[----:B------:R-:W-:-:S02]  /*4690*/  IMAD.MOV.U32 R7, RZ, RZ, R27 ;  /* 0x000000ffff077224 */ /* 0x000fc400078e001b */
[----:B------:R-:W-:Y:S02]  /*46a0*/  IMAD.MOV.U32 R8, RZ, RZ, R44 ;  /* 0x000000ffff087224 */ /* 0x000fe400078e002c */
[----:B------:R-:W-:Y:S02]  /*46b0*/  IMAD.MOV.U32 R9, RZ, RZ, R45 ;  /* 0x000000ffff097224 */ /* 0x000fe400078e002d */
[----:B-1----:R-:W-:Y:S02]  /*46c0*/  IMAD.MOV.U32 R10, RZ, RZ, R26 ;  /* 0x000000ffff0a7224 */ /* 0x002fe400078e001a */
[----:B------:R-:W-:Y:S02]  /*46d0*/  IMAD.MOV.U32 R11, RZ, RZ, R25 ;  /* 0x000000ffff0b7224 */ /* 0x000fe400078e0019 */
[----:B------:R-:W-:Y:S02]  /*46e0*/  IMAD.MOV.U32 R12, RZ, RZ, R46 ;  /* 0x000000ffff0c7224 */ /* 0x000fe400078e002e */
[----:B------:R-:W-:-:S02]  /*46f0*/  IMAD.MOV.U32 R13, RZ, RZ, R47 ;  /* 0x000000ffff0d7224 */ /* 0x000fc400078e002f */
[----:B------:R-:W-:Y:S02]  /*4700*/  IMAD.MOV.U32 R14, RZ, RZ, R24 ;  /* 0x000000ffff0e7224 */ /* 0x000fe400078e0018 */
[----:B------:R-:W-:Y:S02]  /*4710*/  IMAD.MOV.U32 R15, RZ, RZ, R23 ;  /* 0x000000ffff0f7224 */ /* 0x000fe400078e0017 */
[----:B------:R-:W-:Y:S02]  /*4720*/  IMAD.MOV.U32 R21, RZ, RZ, 0x0 ;  /* 0x00000000ff157424 */ /* 0x000fe400078e00ff */
[----:B--2---:R-:W-:-:S05]  /*4730*/  VIADD R3, R3, 0x1 ;  /* 0x0000000103037836 */ /* 0x004fca0000000000 */
[----:B------:R0:W-:Y:S04]  /*4740*/  STL [R22], R3 ;  /* 0x0000000316007387 */ /* 0x0001e80000100800 */
[----:B------:R0:W-:Y:S02]  /*4750*/  STL.64 [R1], R16 ;  /* 0x0000001001007387 */ /* 0x0001e40000100a00 */
[----:B0-----:R-:W-:Y:S05]  /*4760*/  CALL.REL.NOINC `($_Z17encontrar_caminosPcS_iiiii$_Z13buscar_caminoPciiPiS0_S0_S0_ii) ;  /* 0xffffffe800407944 */ /* 0x001fea0003c3ffff */
[----:B------:R0:W5:Y:S02]  /*4770*/  LDL R3, [R19] ;  /* 0x0000000013037983 */ /* 0x0001640000100800 */
.L_x_95:
[----:B------:R-:W-:Y:S05]  /*4780*/  BSYNC.RECONVERGENT B6 ;  /* 0x0000000000067941 */ /* 0x000fea0003800200 */
.L_x_74:
[----:B-----5:R-:W-:Y:S01]  /*4790*/  ISETP.GE.AND P0, PT, R3, 0x1, PT ;  /* 0x000000010300780c */ /* 0x020fe20003f06270 */
[----:B------:R-:W-:Y:S01]  /*47a0*/  BSSY.RECONVERGENT B6, `(.L_x_96) ;  /* 0x0000122000067945 */ /* 0x000fe20003800200 */
[----:B------:R-:W-:-:S03]  /*47b0*/  IADD3 R38, P1, PT, R31, R28, RZ ;  /* 0x0000001c1f267210 */ /* 0x000fc60007f3e0ff */
[----:B------:R-:W-:Y:S01]  /*47c0*/  BSSY.RELIABLE B0, `(.L_x_97) ;  /* 0x00000f3000007945 */ /* 0x000fe20003800100 */
[C---:B------:R-:W-:Y:S02]  /*47d0*/  VIADDMNMX R0, R28.reuse, -R17, 0xffffffff, !PT ;  /* 0xffffffff1c007446 */ /* 0x040fe40007800911 */
[----:B------:R-:W-:-:S05]  /*47e0*/  LEA.HI.X.SX32 R39, R28, R29, 0x1, P1 ;  /* 0x0000001d1c277211 */ /* 0x000fca00008f0eff */
[----:B------:R-:W-:Y:S05]  /*47f0*/  @!P0 BRA `(.L_x_98) ;  /* 0x0000000c00bc8947 */ /* 0x000fea0003800000 */
        /* <DEDUP_REMOVED lines=10> */
.L_x_103:
        /* <DEDUP_REMOVED lines=99> */
.L_x_102:
[----:B------:R-:W-:Y:S05]  /*4ed0*/  BSYNC.RECONVERGENT B2 ;  /* 0x0000000000027941 */ /* 0x000fea0003800200 */
.L_x_101:
[----:B------:R-:W-:-:S05]  /*4ee0*/  IADD3 R4, P1, PT, R4, 0x40, RZ ;  /* 0x0000004004047810 */ /* 0x000fca0007f3e0ff */
[----:B------:R-:W-:Y:S01]  /*4ef0*/  IMAD.X R5, RZ, RZ, R5, P1 ;  /* 0x000000ffff057224 */ /* 0x000fe200008e0605 */
[----:B------:R-:W-:Y:S07]  /*4f00*/  @P2 BRA `(.L_x_103) ;  /* 0xfffffff800642947 */ /* 0x000fee000383ffff */
.L_x_100:
[----:B------:R-:W-:Y:S05]  /*4f10*/  BSYNC.RECONVERGENT B1 ;  /* 0x0000000000017941 */ /* 0x000fea0003800200 */
.L_x_99:
[----:B------:R-:W-:-:S13]  /*4f20*/  LOP3.LUT P1, R4, R3, 0xf, RZ, 0xc0, !PT ;  /* 0x0000000f03047812 */ /* 0x000fda000782c0ff */
[----:B------:R-:W-:Y:S05]  /*4f30*/  @!P1 BRA `(.L_x_104) ;  /* 0x0000000400e49947 */ /* 0x000fea0003800000 */
[----:B------:R-:W-:Y:S01]  /*4f40*/  ISETP.GE.U32.AND P1, PT, R4, 0x8, PT ;  /* 0x000000080400780c */ /* 0x000fe20003f26070 */
[----:B------:R-:W-:-:S12]  /*4f50*/  BSSY.RECONVERGENT B1, `(.L_x_105) ;  /* 0x0000036000017945 */ /* 0x000fd80003800200 */
        /* <DEDUP_REMOVED lines=51> */
.L_x_108:
[----:B------:R-:W-:Y:S05]  /*5290*/  BSYNC.RECONVERGENT B2 ;  /* 0x0000000000027941 */ /* 0x000fea0003800200 */
.L_x_107:
[----:B------:R-:W-:-:S07]  /*52a0*/  VIADD R7, R7, 0x8 ;  /* 0x0000000807077836 */ /* 0x000fce0000000000 */
.L_x_106:
[----:B------:R-:W-:Y:S05]  /*52b0*/  BSYNC.RECONVERGENT B1 ;  /* 0x0000000000017941 */ /* 0x000fea0003800200 */
.L_x_105:
        /* <DEDUP_REMOVED lines=31> */
.L_x_112:
[----:B------:R-:W-:Y:S05]  /*54b0*/  BSYNC.RECONVERGENT B2 ;  /* 0x0000000000027941 */ /* 0x000fea0003800200 */
.L_x_111:
[----:B------:R-:W-:-:S07]  /*54c0*/  VIADD R7, R7, 0x4 ;  /* 0x0000000407077836 */ /* 0x000fce0000000000 */
.L_x_110:
[----:B------:R-:W-:Y:S05]  /*54d0*/  BSYNC.RECONVERGENT B1 ;  /* 0x0000000000017941 */ /* 0x000fea0003800200 */
.L_x_109:
[----:B------:R-:W-:-:S13]  /*54e0*/  LOP3.LUT P1, R6, R3, 0x3, RZ, 0xc0, !PT ;  /* 0x0000000303067812 */ /* 0x000fda000782c0ff */
        /* <DEDUP_REMOVED lines=11> */
.L_x_114:
[----:B------:R-:W-:Y:S05]  /*55a0*/  BSYNC.RECONVERGENT B1 ;  /* 0x0000000000017941 */ /* 0x000fea0003800200 */
.L_x_113:
        /* <DEDUP_REMOVED lines=10> */
.L_x_116:
[----:B------:R-:W-:Y:S05]  /*5650*/  BSYNC.RECONVERGENT B1 ;  /* 0x0000000000017941 */ /* 0x000fea0003800200 */
.L_x_115:
[----:B------:R-:W-:Y:S05]  /*5660*/  @!P2 BRA `(.L_x_104) ;  /* 0x000000000018a947 */ /* 0x000fea0003800000 */
[----:B------:R-:W-:Y:S05]  /*5670*/  @!P0 BREAK.RELIABLE B0 ;  /* 0x0000000000008942 */ /* 0x000fea0003800100 */
[----:B------:R-:W-:Y:S05]  /*5680*/  @!P0 BRA `(.L_x_117) ;  /* 0x0000000000cc8947 */ /* 0x000fea0003800000 */
[----:B------:R-:W-:Y:S02]  /*5690*/  R2UR UR4, R52 ;  /* 0x00000000340472ca */ /* 0x000fe400000e0000 */
[----:B------:R-:W-:-:S13]  /*56a0*/  R2UR UR5, R53 ;  /* 0x00000000350572ca */ /* 0x000fda00000e0000 */
[----:B------:R-:W2:Y:S02]  /*56b0*/  LD.E R5, desc[UR4][R4.64+0x8] ;  /* 0x0000080404057980 */ /* 0x000ea4000c101900 */
[----:B--2---:R-:W-:-:S13]  /*56c0*/  ISETP.NE.AND P0, PT, R5, R0, PT ;  /* 0x000000000500720c */ /* 0x004fda0003f05270 */
.L_x_104:
[----:B------:R-:W-:Y:S05]  /*56d0*/  @!P0 BREAK.RELIABLE B0 ;  /* 0x0000000000008942 */ /* 0x000fea0003800100 */
[----:B------:R-:W-:Y:S05]  /*56e0*/  @!P0 BRA `(.L_x_117) ;  /* 0x0000000000b48947 */ /* 0x000fea0003800000 */
.L_x_98:
[----:B------:R-:W-:Y:S05]  /*56f0*/  BSYNC.RELIABLE B0 ;  /* 0x0000000000007941 */ /* 0x000fea0003800100 */
.L_x_97:
[C---:B------:R-:W-:Y:S01]  /*5700*/  R2UR UR4, R52.reuse ;  /* 0x00000000340472ca */ /* 0x040fe200000e0000 */
[----:B------:R-:W-:Y:S01]  /*5710*/  IMAD.WIDE R6, R3, 0x4, R44 ;  /* 0x0000000403067825 */ /* 0x000fe200078e022c */
[C---:B------:R-:W-:Y:S02]  /*5720*/  R2UR UR5, R53.reuse ;  /* 0x00000000350572ca */ /* 0x040fe400000e0000 */
[----:B------:R-:W-:Y:S02]  /*5730*/  R2UR UR6, R52 ;  /* 0x00000000340672ca */ /* 0x000fe400000e0000 */
[----:B------:R-:W-:Y:S02]  /*5740*/  R2UR UR7, R53 ;  /* 0x00000000350772ca */ /* 0x000fe400000e0000 */
[----:B------:R-:W-:-:S07]  /*5750*/  IADD3 R4, P0, PT, R0, R31, RZ ;  /* 0x0000001f00047210 */ /* 0x000fce0007f1e0ff */
[----:B------:R1:W-:Y:S04]  /*5760*/  ST.E desc[UR4][R6.64], R0 ;  /* 0x0000000006007985 */ /* 0x0003e8000c101904 */
[----:B------:R-:W2:Y:S01]  /*5770*/  LDL R3, [R19] ;  /* 0x0000000013037983 */ /* 0x000ea20000100800 */
[----:B------:R-:W-:-:S03]  /*5780*/  LEA.HI.X.SX32 R5, R0, R29, 0x1, P0 ;  /* 0x0000001d00057211 */ /* 0x000fc600000f0eff */
[----:B------:R-:W3:Y:S04]  /*5790*/  LDG.E.U8 R8, desc[UR4][R38.64] ;  /* 0x0000000426087981 */ /* 0x000ee8000c1e1100 */
[----:B------:R-:W3:Y:S01]  /*57a0*/  LDG.E.U8 R5, desc[UR6][R4.64] ;  /* 0x0000000604057981 */ /* 0x000ee2000c1e1100 */
[----:B--2---:R-:W-:-:S05]  /*57b0*/  VIADD R3, R3, 0x1 ;  /* 0x0000000103037836 */ /* 0x004fca0000000000 */
[----:B------:R1:W-:Y:S01]  /*57c0*/  STL [R19], R3 ;  /* 0x0000000313007387 */ /* 0x0003e20000100800 */
[----:B---3--:R-:W-:-:S13]  /*57d0*/  ISETP.NE.AND P0, PT, R8, R5, PT ;  /* 0x000000050800720c */ /* 0x008fda0003f05270 */
[----:B-1----:R-:W-:Y:S05]  /*57e0*/  @P0 BRA `(.L_x_117) ;  /* 0x0000000000740947 */ /* 0x002fea0003800000 */
[----:B------:R-:W2:Y:S01]  /*57f0*/  LDL R3, [R22] ;  /* 0x0000000016037983 */ /* 0x000ea20000100800 */
[----:B------:R-:W-:Y:S01]  /*5800*/  R2UR UR4, R52 ;  /* 0x00000000340472ca */ /* 0x000fe200000e0000 */
[----:B------:R-:W-:Y:S01]  /*5810*/  IMAD.MOV.U32 R10, RZ, RZ, R46 ;  /* 0x000000ffff0a7224 */ /* 0x000fe200078e002e */
[----:B------:R-:W-:Y:S01]  /*5820*/  R2UR UR5, R53 ;  /* 0x00000000350572ca */ /* 0x000fe200000e0000 */
[----:B------:R-:W-:Y:S02]  /*5830*/  IMAD.MOV.U32 R11, RZ, RZ, R47 ;  /* 0x000000ffff0b7224 */ /* 0x000fe400078e002f */
[----:B--2---:R-:W-:-:S10]  /*5840*/  IMAD.WIDE R10, R3, 0x4, R10 ;  /* 0x00000004030a7825 */ /* 0x004fd400078e020a */
[----:B------:R1:W-:Y:S04]  /*5850*/  ST.E desc[UR4][R10.64], R0 ;  /* 0x000000000a007985 */ /* 0x0003e8000c101904 */
[----:B------:R-:W2:Y:S01]  /*5860*/  LDL R3, [R22] ;  /* 0x0000000016037983 */ /* 0x000ea20000100800 */
[----:B------:R-:W-:Y:S01]  /*5870*/  IMAD.MOV.U32 R6, RZ, RZ, R0 ;  /* 0x000000ffff067224 */ /* 0x000fe200078e0000 */
        /* <DEDUP_REMOVED lines=16> */
[----:B01----:R-:W-:Y:S05]  /*5980*/  CALL.REL.NOINC `($_Z17encontrar_caminosPcS_iiiii$_Z13buscar_caminoPciiPiS0_S0_S0_ii) ;  /* 0xffffffd400b87944 */ /* 0x003fea0003c3ffff */
[----:B------:R-:W0:Y:S02]  /*5990*/  LDCU UR4, c[0x0][0x2f8] ;  /* 0x00005f00ff0477ac */ /* 0x000e240008000800 */
[----:B0-----:R-:W-:-:S06]  /*59a0*/  VIADD R3, R26, -UR4 ;  /* 0x800000041a037c36 */ /* 0x001fcc0008000000 */
[----:B------:R-:W5:Y:S02]  /*59b0*/  LDL R3, [R3] ;  /* 0x0000000003037983 */ /* 0x000f640000100800 */
.L_x_117:
[----:B------:R-:W-:Y:S05]  /*59c0*/  BSYNC.RECONVERGENT B6 ;  /* 0x0000000000067941 */ /* 0x000fea0003800200 */
.L_x_96:
[----:B------:R-:W1:Y:S01]  /*59d0*/  LDC.64 R52, c[0x0][0x358] ;  /* 0x0000d600ff347b82 */ /* 0x000e620000000a00 */
[----:B-----5:R-:W-:Y:S01]  /*59e0*/  ISETP.GE.AND P1, PT, R3, 0x1, PT ;  /* 0x000000010300780c */ /* 0x020fe20003f26270 */
[----:B------:R-:W-:Y:S01]  /*59f0*/  IMAD R5, R16, R17, RZ ;  /* 0x0000001110057224 */ /* 0x000fe200078e02ff */
[----:B------:R-:W-:Y:S01]  /*5a00*/  BSSY.RECONVERGENT B6, `(.L_x_118) ;  /* 0x0000125000067945 */ /* 0x000fe20003800200 */
[----:B------:R-:W-:-:S03]  /*5a10*/  IMAD.IADD R0, R17, 0x1, R28 ;  /* 0x0000000111007824 */ /* 0x000fc600078e021c */
[----:B------:R-:W-:Y:S02]  /*5a20*/  BSSY.RELIABLE B0, `(.L_x_119) ;  /* 0x00000f5000007945 */ /* 0x000fe40003800100 */
[----:B------:R-:W-:-:S04]  /*5a30*/  ISETP.GE.AND P0, PT, R0, R5, PT ;  /* 0x000000050000720c */ /* 0x000fc80003f06270 */
[----:B------:R-:W-:Y:S01]  /*5a40*/  SEL R0, R0, 0xffffffff, !P0 ;  /* 0xffffffff00007807 */ /* 0x000fe20004000000 */
[----:B------:R-:W-:Y:S08]  /*5a50*/  @!P1 BRA `(.L_x_120) ;  /* 0x0000000c00c49947 */ /* 0x000ff00003800000 */
        /* <DEDUP_REMOVED lines=10> */
.L_x_125:
[----:B------:R-:W-:Y:S01]  /*5b00*/  PLOP3.LUT P1, PT, P0, PT, PT, 0x8, 0x80 ;  /* 0x000000000080781c */ /* 0x000fe2000072e170 */
[----:B------:R-:W-:Y:S01]  /*5b10*/  VIADD R6, R6, 0x10 ;  /* 0x0000001006067836 */ /* 0x000fe20000000000 */
[----:B------:R-:W-:Y:S01]  /*5b20*/  BSSY.RECONVERGENT B2, `(.L_x_123) ;  /* 0x0000061000027945 */ /* 0x000fe20003800200 */
[----:B------:R-:W-:-:S03]  /*5b30*/  PLOP3.LUT P0, PT, PT, PT, PT, 0x8, 0x80 ;  /* 0x000000000080781c */ /* 0x000fc60003f0e170 */
[----:B------:R-:W-:-:S07]  /*5b40*/  ISETP.NE.AND P2, PT, R6, RZ, PT ;  /* 0x000000ff0600720c */ /* 0x000fce0003f45270 */
[----:B------:R-:W-:Y:S06]  /*5b50*/  @P1 BRA `(.L_x_124) ;  /* 0x0000000400741947 */ /* 0x000fec0003800000 */
[----:B-1----:R-:W-:Y:S02]  /*5b60*/  R2UR UR4, R52 ;  /* 0x00000000340472ca */ /* 0x002fe400000e0000 */
        /* <DEDUP_REMOVED lines=92> */
.L_x_124:
[----:B------:R-:W-:Y:S05]  /*6130*/  BSYNC.RECONVERGENT B2 ;  /* 0x0000000000027941 */ /* 0x000fea0003800200 */
.L_x_123:
[----:B------:R-:W-:-:S05]  /*6140*/  IADD3 R4, P1, PT, R4, 0x40, RZ ;  /* 0x0000004004047810 */ /* 0x000fca0007f3e0ff */
[----:B------:R-:W-:Y:S01]  /*6150*/  IMAD.X R5, RZ, RZ, R5, P1 ;  /* 0x000000ffff057224 */ /* 0x000fe200008e0605 */
[----:B------:R-:W-:Y:S07]  /*6160*/  @P2 BRA `(.L_x_125) ;  /* 0xfffffff800642947 */ /* 0x000fee000383ffff */
.L_x_122:
[----:B------:R-:W-:Y:S05]  /*6170*/  BSYNC.RECONVERGENT B1 ;  /* 0x0000000000017941 */ /* 0x000fea0003800200 */
.L_x_121:
        /* <DEDUP_REMOVED lines=10> */
[----:B-1----:R-:W-:Y:S01]  /*6220*/  R2UR UR4, R52 ;  /* 0x00000000340472ca */ /* 0x002fe200000e0000 */
        /* <DEDUP_REMOVED lines=45> */
.L_x_130:
[----:B------:R-:W-:Y:S05]  /*6500*/  BSYNC.RECONVERGENT B2 ;  /* 0x0000000000027941 */ /* 0x000fea0003800200 */
.L_x_129:
[----:B------:R-:W-:-:S07]  /*6510*/  VIADD R7, R7, 0x8 ;  /* 0x0000000807077836 */ /* 0x000fce0000000000 */
.L_x_128:
[----:B------:R-:W-:Y:S05]  /*6520*/  BSYNC.RECONVERGENT B1 ;  /* 0x0000000000017941 */ /* 0x000fea0003800200 */
.L_x_127:
        /* <DEDUP_REMOVED lines=32> */
.L_x_134:
[----:B------:R-:W-:Y:S05]  /*6730*/  BSYNC.RECONVERGENT B2 ;  /* 0x0000000000027941 */ /* 0x000fea0003800200 */
.L_x_133:
[----:B------:R-:W-:-:S07]  /*6740*/  VIADD R7, R7, 0x4 ;  /* 0x0000000407077836 */ /* 0x000fce0000000000 */
.L_x_132:
[----:B------:R-:W-:Y:S05]  /*6750*/  BSYNC.RECONVERGENT B1 ;  /* 0x0000000000017941 */ /* 0x000fea0003800200 */
.L_x_131:
        /* <DEDUP_REMOVED lines=8> */
[----:B-1----:R-:W-:Y:S02]  /*67e0*/  R2UR UR4, R52 ;  /* 0x00000000340472ca */ /* 0x002fe400000e0000 */
[----:B------:R-:W-:-:S13]  /*67f0*/  R2UR UR5, R53 ;  /* 0x00000000350572ca */ /* 0x000fda00000e0000 */
[----:B------:R-:W2:Y:S02]  /*6800*/  LD.E R7, desc[UR4][R4.64] ;  /* 0x0000000404077980 */ /* 0x000ea4000c101900 */
[----:B--2---:R-:W-:-:S13]  /*6810*/  ISETP.NE.AND P0, PT, R7, R0, PT ;  /* 0x000000000700720c */ /* 0x004fda0003f05270 */
.L_x_136:
[----:B------:R-:W-:Y:S05]  /*6820*/  BSYNC.RECONVERGENT B1 ;  /* 0x0000000000017941 */ /* 0x000fea0003800200 */
.L_x_135:
[----:B------:R-:W-:Y:S05]  /*6830*/  @!P2 BRA `(.L_x_126) ;  /* 0x000000000044a947 */ /* 0x000fea0003800000 */
[----:B------:R-:W-:Y:S01]  /*6840*/  PLOP3.LUT P1, PT, P0, PT, PT, 0x8, 0x80 ;  /* 0x000000000080781c */ /* 0x000fe2000072e170 */
[----:B------:R-:W-:Y:S01]  /*6850*/  BSSY.RECONVERGENT B1, `(.L_x_137) ;  /* 0x0000008000017945 */ /* 0x000fe20003800200 */
[----:B------:R-:W-:Y:S02]  /*6860*/  ISETP.NE.AND P2, PT, R6, 0x2, PT ;  /* 0x000000020600780c */ /* 0x000fe40003f45270 */
[----:B------:R-:W-:-:S09]  /*6870*/  PLOP3.LUT P0, PT, PT, PT, PT, 0x8, 0x80 ;  /* 0x000000000080781c */ /* 0x000fd20003f0e170 */
[----:B------:R-:W-:Y:S05]  /*6880*/  @P1 BRA `(.L_x_138) ;  /* 0x0000000000101947 */ /* 0x000fea0003800000 */
[----:B-1----:R-:W-:Y:S02]  /*6890*/  R2UR UR4, R52 ;  /* 0x00000000340472ca */ /* 0x002fe400000e0000 */
[----:B------:R-:W-:-:S13]  /*68a0*/  R2UR UR5, R53 ;  /* 0x00000000350572ca */ /* 0x000fda00000e0000 */
[----:B------:R-:W2:Y:S02]  /*68b0*/  LD.E R7, desc[UR4][R4.64+0x4] ;  /* 0x0000040404077980 */ /* 0x000ea4000c101900 */
[----:B--2---:R-:W-:-:S13]  /*68c0*/  ISETP.NE.AND P0, PT, R7, R0, PT ;  /* 0x000000000700720c */ /* 0x004fda0003f05270 */
.L_x_138:
[----:B------:R-:W-:Y:S05]  /*68d0*/  BSYNC.RECONVERGENT B1 ;  /* 0x0000000000017941 */ /* 0x000fea0003800200 */
.L_x_137:
[----:B------:R-:W-:Y:S05]  /*68e0*/  @!P2 BRA `(.L_x_126) ;  /* 0x000000000018a947 */ /* 0x000fea0003800000 */
[----:B------:R-:W-:Y:S05]  /*68f0*/  @!P0 BREAK.RELIABLE B0 ;  /* 0x0000000000008942 */ /* 0x000fea0003800100 */
[----:B------:R-:W-:Y:S05]  /*6900*/  @!P0 BRA `(.L_x_139) ;  /* 0x0000000000d08947 */ /* 0x000fea0003800000 */
[----:B-1----:R-:W-:Y:S02]  /*6910*/  R2UR UR4, R52 ;  /* 0x00000000340472ca */ /* 0x002fe400000e0000 */
[----:B------:R-:W-:-:S13]  /*6920*/  R2UR UR5, R53 ;  /* 0x00000000350572ca */ /* 0x000fda00000e0000 */
[----:B------:R-:W2:Y:S02]  /*6930*/  LD.E R5, desc[UR4][R4.64+0x8] ;  /* 0x0000080404057980 */ /* 0x000ea4000c101900 */
[----:B--2---:R-:W-:-:S13]  /*6940*/  ISETP.NE.AND P0, PT, R5, R0, PT ;  /* 0x000000000500720c */ /* 0x004fda0003f05270 */
.L_x_126:
[----:B------:R-:W-:Y:S05]  /*6950*/  @!P0 BREAK.RELIABLE B0 ;  /* 0x0000000000008942 */ /* 0x000fea0003800100 */
[----:B------:R-:W-:Y:S05]  /*6960*/  @!P0 BRA `(.L_x_139) ;  /* 0x0000000000b88947 */ /* 0x000fea0003800000 */
.L_x_120:
[----:B------:R-:W-:Y:S05]  /*6970*/  BSYNC.RELIABLE B0 ;  /* 0x0000000000007941 */ /* 0x000fea0003800100 */
.L_x_119:
[----:B------:R-:W0:Y:S01]  /*6980*/  LDC R9, c[0x0][0x2f8] ;  /* 0x0000be00ff097b82 */ /* 0x000e220000000800 */
[C---:B-1----:R-:W-:Y:S01]  /*6990*/  R2UR UR4, R52.reuse ;  /* 0x00000000340472ca */ /* 0x042fe200000e0000 */
[----:B------:R-:W-:Y:S01]  /*69a0*/  IMAD.WIDE R6, R3, 0x4, R44 ;  /* 0x0000000403067825 */ /* 0x000fe200078e022c */
[C---:B------:R-:W-:Y:S02]  /*69b0*/  R2UR UR5, R53.reuse ;  /* 0x00000000350572ca */ /* 0x040fe400000e0000 */
[----:B------:R-:W-:Y:S02]  /*69c0*/  R2UR UR6, R52 ;  /* 0x00000000340672ca */ /* 0x000fe400000e0000 */
[----:B------:R-:W-:Y:S02]  /*69d0*/  R2UR UR7, R53 ;  /* 0x00000000350772ca */ /* 0x000fe400000e0000 */
[----:B------:R-:W-:-:S07]  /*69e0*/  IADD3 R4, P0, PT, R0, R31, RZ ;  /* 0x0000001f00047210 */ /* 0x000fce0007f1e0ff */
[----:B------:R2:W-:Y:S01]  /*69f0*/  ST.E desc[UR4][R6.64], R0 ;  /* 0x0000000006007985 */ /* 0x0005e2000c101904 */
[----:B0-----:R-:W-:Y:S01]  /*6a00*/  IMAD.IADD R19, R26, 0x1, -R9 ;  /* 0x000000011a137824 */ /* 0x001fe200078e0a09 */
[----:B------:R-:W-:Y:S02]  /*6a10*/  LEA.HI.X.SX32 R5, R0, R29, 0x1, P0 ;  /* 0x0000001d00057211 */ /* 0x000fe400000f0eff */
[----:B------:R-:W3:Y:S04]  /*6a20*/  LDG.E.U8 R8, desc[UR4][R38.64] ;  /* 0x0000000426087981 */ /* 0x000ee8000c1e1100 */
[----:B------:R-:W4:Y:S04]  /*6a30*/  LDL R3, [R19] ;  /* 0x0000000013037983 */ /* 0x000f280000100800 */
[----:B------:R-:W3:Y:S01]  /*6a40*/  LDG.E.U8 R5, desc[UR6][R4.64] ;  /* 0x0000000604057981 */ /* 0x000ee2000c1e1100 */
[----:B----4-:R-:W-:-:S05]  /*6a50*/  VIADD R3, R3, 0x1 ;  /* 0x0000000103037836 */ /* 0x010fca0000000000 */
[----:B------:R2:W-:Y:S01]  /*6a60*/  STL [R19], R3 ;  /* 0x0000000313007387 */ /* 0x0005e20000100800 */
[----:B---3--:R-:W-:-:S13]  /*6a70*/  ISETP.NE.AND P0, PT, R8, R5, PT ;  /* 0x000000050800720c */ /* 0x008fda0003f05270 */
[----:B--2---:R-:W-:Y:S05]  /*6a80*/  @P0 BRA `(.L_x_139) ;  /* 0x0000000000700947 */ /* 0x004fea0003800000 */
[----:B------:R-:W-:-:S05]  /*6a90*/  IMAD.IADD R14, R24, 0x1, -R9 ;  /* 0x00000001180e7824 */ /* 0x000fca00078e0a09 */
        /* <DEDUP_REMOVED lines=15> */
[----:B0-----:R-:W-:Y:S02]  /*6b90*/  IMAD.MOV.U32 R10, RZ, RZ, R26 ;  /* 0x000000ffff0a7224 */ /* 0x001fe400078e001a */
[----:B------:R-:W-:Y:S02]  /*6ba0*/  IMAD.MOV.U32 R11, RZ, RZ, R25 ;  /* 0x000000ffff0b7224 */ /* 0x000fe400078e0019 */
[----:B------:R-:W-:Y:S02]  /*6bb0*/  IMAD.MOV.U32 R12, RZ, RZ, R46 ;  /* 0x000000ffff0c7224 */ /* 0x000fe400078e002e */
[----:B------:R-:W-:-:S02]  /*6bc0*/  IMAD.MOV.U32 R13, RZ, RZ, R47 ;  /* 0x000000ffff0d7224 */ /* 0x000fc400078e002f */
[----:B------:R-:W-:Y:S02]  /*6bd0*/  IMAD.MOV.U32 R15, RZ, RZ, R23 ;  /* 0x000000ffff0f7224 */ /* 0x000fe400078e0017 */
[----:B------:R-:W-:Y:S02]  /*6be0*/  IMAD.MOV.U32 R21, RZ, RZ, 0x0 ;  /* 0x00000000ff157424 */ /* 0x000fe400078e00ff */
[----:B--2---:R-:W-:-:S05]  /*6bf0*/  VIADD R3, R3, 0x1 ;  /* 0x0000000103037836 */ /* 0x004fca0000000000 */
[----:B------:R0:W-:Y:S04]  /*6c00*/  STL [R14], R3 ;  /* 0x000000030e007387 */ /* 0x0001e80000100800 */
[----:B------:R1:W-:Y:S01]  /*6c10*/  STL.64 [R1], R16 ;  /* 0x0000001001007387 */ /* 0x0003e20000100a00 */
[----:B0-----:R-:W-:-:S07]  /*6c20*/  IMAD.MOV.U32 R14, RZ, RZ, R24 ;  /* 0x000000ffff0e7224 */ /* 0x001fce00078e0018 */
[----:B-1----:R-:W-:Y:S05]  /*6c30*/  CALL.REL.NOINC `($_Z17encontrar_caminosPcS_iiiii$_Z13buscar_caminoPciiPiS0_S0_S0_ii) ;  /* 0xffffffc4000c7944 */ /* 0x002fea0003c3ffff */
[----:B------:R2:W5:Y:S02]  /*6c40*/  LDL R3, [R19] ;  /* 0x0000000013037983 */ /* 0x0005640000100800 */
.L_x_139:
[----:B------:R-:W-:Y:S05]  /*6c50*/  BSYNC.RECONVERGENT B6 ;  /* 0x0000000000067941 */ /* 0x000fea0003800200 */
.L_x_118:
[----:B-----5:R-:W-:Y:S01]  /*6c60*/  ISETP.GE.AND P0, PT, R3, 0x1, PT ;  /* 0x000000010300780c */ /* 0x020fe20003f06270 */
[----:B------:R-:W-:Y:S04]  /*6c70*/  BSSY.RECONVERGENT B6, `(.L_x_140) ;  /* 0x0000123000067945 */ /* 0x000fe80003800200 */
[----:B------:R-:W-:Y:S08]  /*6c80*/  BSSY.RELIABLE B0, `(.L_x_141) ;  /* 0x00000f4000007945 */ /* 0x000ff00003800100 */
[----:B------:R-:W-:Y:S05]  /*6c90*/  @!P0 BRA `(.L_x_142) ;  /* 0x0000000c00c88947 */ /* 0x000fea0003800000 */
[C---:B------:R-:W-:Y:S01]  /*6ca0*/  ISETP.GE.U32.AND P1, PT, R3.reuse, 0x10, PT ;  /* 0x000000100300780c */ /* 0x040fe20003f26070 */
[----:B------:R-:W-:Y:S01]  /*6cb0*/  BSSY.RECONVERGENT B1, `(.L_x_143) ;  /* 0x0000071000017945 */ /* 0x000fe20003800200 */
[----:B------:R-:W-:Y:S01]  /*6cc0*/  PLOP3.LUT P0, PT, PT, PT, PT, 0x80, 0x8 ;  /* 0x000000000008781c */ /* 0x000fe20003f0f070 */
[----:B------:R-:W-:Y:S01]  /*6cd0*/  IMAD.MOV.U32 R7, RZ, RZ, RZ ;  /* 0x000000ffff077224 */ /* 0x000fe200078e00ff */
[----:B------:R-:W-:-:S09]  /*6ce0*/  LOP3.LUT R6, R3, 0xf, RZ, 0xc0, !PT ;  /* 0x0000000f03067812 */ /* 0x000fd200078ec0ff */
[----:B------:R-:W-:Y:S05]  /*6cf0*/  @!P1 BRA `(.L_x_144) ;  /* 0x0000000400b09947 */ /* 0x000fea0003800000 */
[----:B------:R-:W-:Y:S02]  /*6d00*/  IADD3 R4, P1, PT, R44, 0x20, RZ ;  /* 0x000000202c047810 */ /* 0x000fe40007f3e0ff */
[----:B------:R-:W-:Y:S02]  /*6d10*/  LOP3.LUT R7, R3, 0x7ffffff0, RZ, 0xc0, !PT ;  /* 0x7ffffff003077812 */ /* 0x000fe400078ec0ff */
[----:B------:R-:W-:Y:S01]  /*6d20*/  PLOP3.LUT P0, PT, PT, PT, PT, 0x80, 0x8 ;  /* 0x000000000008781c */ /* 0x000fe20003f0f070 */
[----:B------:R-:W-:Y:S02]  /*6d30*/  IMAD.X R5, RZ, RZ, R45, P1 ;  /* 0x000000ffff057224 */ /* 0x000fe400008e062d */
[----:B------:R-:W-:-:S10]  /*6d40*/  IMAD.MOV R0, RZ, RZ, -R7 ;  /* 0x000000ffff007224 */ /* 0x000fd400078e0a07 */
.L_x_147:
        /* <DEDUP_REMOVED lines=8> */
[----:B------:R-:W3:Y:S02]  /*6dd0*/  LD.E R9, desc[UR4][R4.64+-0x20] ;  /* 0xffffe00404097980 */ /* 0x000ee4000c101900 */
[----:B---3--:R-:W-:-:S13]  /*6de0*/  ISETP.NE.AND P1, PT, R9, R18, PT ;  /* 0x000000120900720c */ /* 0x008fda0003f25270 */
[----:B------:R-:W-:Y:S05]  /*6df0*/  @!P1 BRA `(.L_x_146) ;  /* 0x0000000400609947 */ /* 0x000fea0003800000 */
[----:B------:R-:W-:Y:S02]  /*6e00*/  R2UR UR4, R52 ;  /* 0x00000000340472ca */ /* 0x000fe400000e0000 */
[----:B------:R-:W-:-:S13]  /*6e10*/  R2UR UR5, R53 ;  /* 0x00000000350572ca */ /* 0x000fda00000e0000 */
[----:B------:R-:W3:Y:S01]  /*6e20*/  LD.E R9, desc[UR4][R4.64+-0x1c] ;  /* 0xffffe40404097980 */ /* 0x000ee2000c101900 */
[----:B------:R-:W-:Y:S02]  /*6e30*/  PLOP3.LUT P0, PT, PT, PT, PT, 0x8, 0x80 ;  /* 0x000000000080781c */ /* 0x000fe40003f0e170 */
        /* <DEDUP_REMOVED lines=82> */
[----:B------:R-:W3:Y:S02]  /*7360*/  LD.E R9, desc[UR4][R4.64+0x1c] ;  /* 0x00001c0404097980 */ /* 0x000ee4000c101900 */
[----:B---3--:R-:W-:-:S13]  /*7370*/  ISETP.NE.AND P0, PT, R9, R18, PT ;  /* 0x000000120900720c */ /* 0x008fda0003f05270 */
.L_x_146:
[----:B------:R-:W-:Y:S05]  /*7380*/  BSYNC.RECONVERGENT B2 ;  /* 0x0000000000027941 */ /* 0x000fea0003800200 */
.L_x_145:
[----:B------:R-:W-:-:S05]  /*7390*/  IADD3 R4, P1, PT, R4, 0x40, RZ ;  /* 0x0000004004047810 */ /* 0x000fca0007f3e0ff */
[----:B------:R-:W-:Y:S01]  /*73a0*/  IMAD.X R5, RZ, RZ, R5, P1 ;  /* 0x000000ffff057224 */ /* 0x000fe200008e0605 */
[----:B------:R-:W-:Y:S07]  /*73b0*/  @P2 BRA `(.L_x_147) ;  /* 0xfffffff800642947 */ /* 0x000fee000383ffff */
.L_x_144:
[----:B------:R-:W-:Y:S05]  /*73c0*/  BSYNC.RECONVERGENT B1 ;  /* 0x0000000000017941 */ /* 0x000fea0003800200 */
.L_x_143:
        /* <DEDUP_REMOVED lines=56> */
.L_x_152:
[----:B------:R-:W-:Y:S05]  /*7750*/  BSYNC.RECONVERGENT B2 ;  /* 0x0000000000027941 */ /* 0x000fea0003800200 */
.L_x_151:
[----:B------:R-:W-:-:S07]  /*7760*/  VIADD R7, R7, 0x8 ;  /* 0x0000000807077836 */ /* 0x000fce0000000000 */
.L_x_150:
[----:B------:R-:W-:Y:S05]  /*7770*/  BSYNC.RECONVERGENT B1 ;  /* 0x0000000000017941 */ /* 0x000fea0003800200 */
.L_x_149:
        /* <DEDUP_REMOVED lines=32> */
.L_x_156:
[----:B------:R-:W-:Y:S05]  /*7980*/  BSYNC.RECONVERGENT B2 ;  /* 0x0000000000027941 */ /* 0x000fea0003800200 */
.L_x_155:
[----:B------:R-:W-:-:S07]  /*7990*/  VIADD R7, R7, 0x4 ;  /* 0x0000000407077836 */ /* 0x000fce0000000000 */
.L_x_154:
[----:B------:R-:W-:Y:S05]  /*79a0*/  BSYNC.RECONVERGENT B1 ;  /* 0x0000000000017941 */ /* 0x000fea0003800200 */
.L_x_153:
        /* <DEDUP_REMOVED lines=10> */
[----:B------:R-:W3:Y:S02]  /*7a50*/  LD.E R7, desc[UR4][R4.64] ;  /* 0x0000000404077980 */ /* 0x000ee4000c101900 */
[----:B---3--:R-:W-:-:S13]  /*7a60*/  ISETP.NE.AND P0, PT, R7, R18, PT ;  /* 0x000000120700720c */ /* 0x008fda0003f05270 */
.L_x_158:
[----:B------:R-:W-:Y:S05]  /*7a70*/  BSYNC.RECONVERGENT B1 ;  /* 0x0000000000017941 */ /* 0x000fea0003800200 */
.L_x_157:
        /* <DEDUP_REMOVED lines=8> */
[----:B------:R-:W3:Y:S02]  /*7b00*/  LD.E R7, desc[UR4][R4.64+0x4] ;  /* 0x0000040404077980 */ /* 0x000ee4000c101900 */
[----:B---3--:R-:W-:-:S13]  /*7b10*/  ISETP.NE.AND P0, PT, R7, R18, PT ;  /* 0x000000120700720c */ /* 0x008fda0003f05270 */
.L_x_160:
[----:B------:R-:W-:Y:S05]  /*7b20*/  BSYNC.RECONVERGENT B1 ;  /* 0x0000000000017941 */ /* 0x000fea0003800200 */
.L_x_159:
[----:B------:R-:W-:Y:S05]  /*7b30*/  @!P2 BRA `(.L_x_148) ;  /* 0x000000000018a947 */ /* 0x000fea0003800000 */
[----:B------:R-:W-:Y:S05]  /*7b40*/  @!P0 BREAK.RELIABLE B0 ;  /* 0x0000000000008942 */ /* 0x000fea0003800100 */
[----:B------:R-:W-:Y:S05]  /*7b50*/  @!P0 BRA `(.L_x_161) ;  /* 0x0000000000d08947 */ /* 0x000fea0003800000 */
[----:B-1----:R-:W-:Y:S02]  /*7b60*/  R2UR UR4, R52 ;  /* 0x00000000340472ca */ /* 0x002fe400000e0000 */
[----:B------:R-:W-:-:S13]  /*7b70*/  R2UR UR5, R53 ;  /* 0x00000000350572ca */ /* 0x000fda00000e0000 */
[----:B------:R-:W3:Y:S02]  /*7b80*/  LD.E R5, desc[UR4][R4.64+0x8] ;  /* 0x0000080404057980 */ /* 0x000ee4000c101900 */
[----:B---3--:R-:W-:-:S13]  /*7b90*/  ISETP.NE.AND P0, PT, R5, R18, PT ;  /* 0x000000120500720c */ /* 0x008fda0003f05270 */
.L_x_148:
[----:B------:R-:W-:Y:S05]  /*7ba0*/  @!P0 BREAK.RELIABLE B0 ;  /* 0x0000000000008942 */ /* 0x000fea0003800100 */
[----:B------:R-:W-:Y:S05]  /*7bb0*/  @!P0 BRA `(.L_x_161) ;  /* 0x0000000000b88947 */ /* 0x000fea0003800000 */
.L_x_142:
[----:B------:R-:W-:Y:S05]  /*7bc0*/  BSYNC.RELIABLE B0 ;  /* 0x0000000000007941 */ /* 0x000fea0003800100 */
.L_x_141:
        /* <DEDUP_REMOVED lines=8> */
[----:B0-2---:R-:W-:Y:S01]  /*7c50*/  IMAD.IADD R19, R26, 0x1, -R9 ;  /* 0x000000011a137824 */ /* 0x005fe200078e0a09 */
[----:B------:R-:W-:Y:S02]  /*7c60*/  LEA.HI.X.SX32 R5, R18, R29, 0x1, P0 ;  /* 0x0000001d12057211 */ /* 0x000fe400000f0eff */
[----:B------:R-:W2:Y:S04]  /*7c70*/  LDG.E.U8 R0, desc[UR4][R38.64] ;  /* 0x0000000426007981 */ /* 0x000ea8000c1e1100 */
[----:B------:R-:W4:Y:S04]  /*7c80*/  LDL R3, [R19] ;  /* 0x0000000013037983 */ /* 0x000f280000100800 */
[----:B------:R-:W2:Y:S01]  /*7c90*/  LDG.E.U8 R5, desc[UR6][R4.64] ;  /* 0x0000000604057981 */ /* 0x000ea2000c1e1100 */
[----:B----4-:R-:W-:-:S05]  /*7ca0*/  VIADD R3, R3, 0x1 ;  /* 0x0000000103037836 */ /* 0x010fca0000000000 */
[----:B------:R3:W-:Y:S01]  /*7cb0*/  STL [R19], R3 ;  /* 0x0000000313007387 */ /* 0x0007e20000100800 */
[----:B--2---:R-:W-:-:S13]  /*7cc0*/  ISETP.NE.AND P0, PT, R0, R5, PT ;  /* 0x000000050000720c */ /* 0x004fda0003f05270 */
[----:B---3--:R-:W-:Y:S05]  /*7cd0*/  @P0 BRA `(.L_x_161) ;  /* 0x0000000000700947 */ /* 0x008fea0003800000 */
        /* <DEDUP_REMOVED lines=28> */
.L_x_161:
[----:B------:R-:W-:Y:S05]  /*7ea0*/  BSYNC.RECONVERGENT B6 ;  /* 0x0000000000067941 */ /* 0x000fea0003800200 */
.L_x_140:
[----:B-----5:R-:W-:Y:S01]  /*7eb0*/  ISETP.GE.AND P0, PT, R3, 0x1, PT ;  /* 0x000000010300780c */ /* 0x020fe20003f06270 */
[----:B------:R-:W-:-:S12]  /*7ec0*/  BSSY.RELIABLE B0, `(.L_x_162) ;  /* 0x00000f7000007945 */ /* 0x000fd80003800100 */
        /* <DEDUP_REMOVED lines=12> */
.L_x_168:
        /* <DEDUP_REMOVED lines=8> */
[----:B------:R-:W4:Y:S02]  /*8010*/  LD.E R9, desc[UR4][R4.64+-0x20] ;  /* 0xffffe00404097980 */ /* 0x000f24000c101900 */
[----:B----4-:R-:W-:-:S13]  /*8020*/  ISETP.NE.AND P1, PT, R9, R2, PT ;  /* 0x000000020900720c */ /* 0x010fda0003f25270 */
[----:B------:R-:W-:Y:S05]  /*8030*/  @!P1 BRA `(.L_x_167) ;  /* 0x0000000400609947 */ /* 0x000fea0003800000 */
[----:B------:R-:W-:Y:S02]  /*8040*/  R2UR UR4, R52 ;  /* 0x00000000340472ca */ /* 0x000fe400000e0000 */
[----:B------:R-:W-:-:S13]  /*8050*/  R2UR UR5, R53 ;  /* 0x00000000350572ca */ /* 0x000fda00000e0000 */
[----:B------:R-:W4:Y:S01]  /*8060*/  LD.E R9, desc[UR4][R4.64+-0x1c] ;  /* 0xffffe40404097980 */ /* 0x000f22000c101900 */
[----:B------:R-:W-:Y:S02]  /*8070*/  PLOP3.LUT P0, PT, PT, PT, PT, 0x8, 0x80 ;  /* 0x000000000080781c */ /* 0x000fe40003f0e170 */
        /* <DEDUP_REMOVED lines=82> */
[----:B------:R-:W4:Y:S02]  /*85a0*/  LD.E R9, desc[UR4][R4.64+0x1c] ;  /* 0x00001c0404097980 */ /* 0x000f24000c101900 */
[----:B----4-:R-:W-:-:S13]  /*85b0*/  ISETP.NE.AND P0, PT, R9, R2, PT ;  /* 0x000000020900720c */ /* 0x010fda0003f05270 */
.L_x_167:
[----:B------:R-:W-:Y:S05]  /*85c0*/  BSYNC.RECONVERGENT B2 ;  /* 0x0000000000027941 */ /* 0x000fea0003800200 */
.L_x_166:
[----:B------:R-:W-:-:S05]  /*85d0*/  IADD3 R4, P1, PT, R4, 0x40, RZ ;  /* 0x0000004004047810 */ /* 0x000fca0007f3e0ff */
[----:B------:R-:W-:Y:S01]  /*85e0*/  IMAD.X R5, RZ, RZ, R5, P1 ;  /* 0x000000ffff057224 */ /* 0x000fe200008e0605 */
[----:B------:R-:W-:Y:S07]  /*85f0*/  @P2 BRA `(.L_x_168) ;  /* 0xfffffff800642947 */ /* 0x000fee000383ffff */
.L_x_165:
[----:B------:R-:W-:Y:S05]  /*8600*/  BSYNC.RECONVERGENT B1 ;  /* 0x0000000000017941 */ /* 0x000fea0003800200 */
.L_x_164:
[----:B------:R-:W-:Y:S01]  /*8610*/  ISETP.NE.AND P1, PT, R6, RZ, PT ;  /* 0x000000ff0600720c */ /* 0x000fe20003f25270 */
[----:B------:R-:W-:-:S12]  /*8620*/  BSSY.RELIABLE B1, `(.L_x_169) ;  /* 0x000007e000017945 */ /* 0x000fd80003800100 */
        /* <DEDUP_REMOVED lines=55> */
.L_x_174:
[----:B------:R-:W-:Y:S05]  /*89a0*/  BSYNC.RECONVERGENT B3 ;  /* 0x0000000000037941 */ /* 0x000fea0003800200 */
.L_x_173:
[----:B------:R-:W-:-:S07]  /*89b0*/  VIADD R7, R7, 0x8 ;  /* 0x0000000807077836 */ /* 0x000fce0000000000 */
.L_x_172:
[----:B------:R-:W-:Y:S05]  /*89c0*/  BSYNC.RECONVERGENT B2 ;  /* 0x0000000000027941 */ /* 0x000fea0003800200 */
.L_x_171:
        /* <DEDUP_REMOVED lines=32> */
.L_x_178:
[----:B------:R-:W-:Y:S05]  /*8bd0*/  BSYNC.RECONVERGENT B3 ;  /* 0x0000000000037941 */ /* 0x000fea0003800200 */
.L_x_177:
[----:B------:R-:W-:-:S07]  /*8be0*/  VIADD R7, R7, 0x4 ;  /* 0x0000000407077836 */ /* 0x000fce0000000000 */
.L_x_176:
[----:B------:R-:W-:Y:S05]  /*8bf0*/  BSYNC.RECONVERGENT B2 ;  /* 0x0000000000027941 */ /* 0x000fea0003800200 */
.L_x_175:
        /* <DEDUP_REMOVED lines=10> */
[----:B------:R-:W4:Y:S02]  /*8ca0*/  LD.E R7, desc[UR4][R4.64] ;  /* 0x0000000404077980 */ /* 0x000f24000c101900 */
[----:B----4-:R-:W-:-:S13]  /*8cb0*/  ISETP.NE.AND P0, PT, R7, R2, PT ;  /* 0x000000020700720c */ /* 0x010fda0003f05270 */
.L_x_180:
[----:B------:R-:W-:Y:S05]  /*8cc0*/  BSYNC.RECONVERGENT B2 ;  /* 0x0000000000027941 */ /* 0x000fea0003800200 */
.L_x_179:
        /* <DEDUP_REMOVED lines=8> */
[----:B------:R-:W4:Y:S02]  /*8d50*/  LD.E R7, desc[UR4][R4.64+0x4] ;  /* 0x0000040404077980 */ /* 0x000f24000c101900 */
[----:B----4-:R-:W-:-:S13]  /*8d60*/  ISETP.NE.AND P0, PT, R7, R2, PT ;  /* 0x000000020700720c */ /* 0x010fda0003f05270 */
.L_x_182:
[----:B------:R-:W-:Y:S05]  /*8d70*/  BSYNC.RECONVERGENT B2 ;  /* 0x0000000000027941 */ /* 0x000fea0003800200 */
.L_x_181:
[----:B------:R-:W-:Y:S05]  /*8d80*/  @!P2 BRA `(.L_x_170) ;  /* 0x00000000001ca947 */ /* 0x000fea0003800000 */
[----:B------:R-:W-:Y:S05]  /*8d90*/  @!P0 BREAK.RELIABLE B1 ;  /* 0x0000000000018942 */ /* 0x000fea0003800100 */
[----:B------:R-:W-:Y:S05]  /*8da0*/  @!P0 BREAK.RELIABLE B0 ;  /* 0x0000000000008942 */ /* 0x000fea0003800100 */
[----:B------:R-:W-:Y:S05]  /*8db0*/  @!P0 BRA `(.L_x_73) ;  /* 0x0000000000d88947 */ /* 0x000fea0003800000 */
[----:B-1----:R-:W-:Y:S02]  /*8dc0*/  R2UR UR4, R52 ;  /* 0x00000000340472ca */ /* 0x002fe400000e0000 */
[----:B------:R-:W-:-:S13]  /*8dd0*/  R2UR UR5, R53 ;  /* 0x00000000350572ca */ /* 0x000fda00000e0000 */
[----:B------:R-:W4:Y:S02]  /*8de0*/  LD.E R5, desc[UR4][R4.64+0x8] ;  /* 0x0000080404057980 */ /* 0x000f24000c101900 */
[----:B----4-:R-:W-:-:S13]  /*8df0*/  ISETP.NE.AND P0, PT, R5, R2, PT ;  /* 0x000000020500720c */ /* 0x010fda0003f05270 */
.L_x_170:
[----:B------:R-:W-:Y:S05]  /*8e00*/  BSYNC.RELIABLE B1 ;  /* 0x0000000000017941 */ /* 0x000fea0003800100 */
.L_x_169:
[----:B------:R-:W-:Y:S05]  /*8e10*/  @!P0 BREAK.RELIABLE B0 ;  /* 0x0000000000008942 */ /* 0x000fea0003800100 */
[----:B------:R-:W-:Y:S05]  /*8e20*/  @!P0 BRA `(.L_x_73) ;  /* 0x0000000000bc8947 */ /* 0x000fea0003800000 */
.L_x_163:
[----:B------:R-:W-:Y:S05]  /*8e30*/  BSYNC.RELIABLE B0 ;  /* 0x0000000000007941 */ /* 0x000fea0003800100 */
.L_x_162:
[----:B------:R-:W4:Y:S01]  /*8e40*/  LDC R9, c[0x0][0x2f8] ;  /* 0x0000be00ff097b82 */ /* 0x000f220000000800 */
[C---:B-1----:R-:W-:Y:S01]  /*8e50*/  R2UR UR4, R52.reuse ;  /* 0x00000000340472ca */ /* 0x042fe200000e0000 */
[----:B------:R-:W-:Y:S01]  /*8e60*/  IMAD.WIDE R4, R3, 0x4, R44 ;  /* 0x0000000403047825 */ /* 0x000fe200078e022c */
[C---:B------:R-:W-:Y:S02]  /*8e70*/  R2UR UR5, R53.reuse ;  /* 0x00000000350572ca */ /* 0x040fe400000e0000 */
[C---:B------:R-:W-:Y:S02]  /*8e80*/  R2UR UR6, R52.reuse ;  /* 0x00000000340672ca */ /* 0x040fe400000e0000 */
[C---:B------:R-:W-:Y:S02]  /*8e90*/  R2UR UR7, R53.reuse ;  /* 0x00000000350772ca */ /* 0x040fe400000e0000 */
[----:B------:R-:W-:Y:S02]  /*8ea0*/  R2UR UR8, R52 ;  /* 0x00000000340872ca */ /* 0x000fe400000e0000 */
[----:B------:R-:W-:-:S02]  /*8eb0*/  R2UR UR9, R53 ;  /* 0x00000000350972ca */ /* 0x000fc400000e0000 */
[----:B------:R-:W-:-:S03]  /*8ec0*/  IADD3 R6, P0, PT, R2, R31, RZ ;  /* 0x0000001f02067210 */ /* 0x000fc60007f1e0ff */
[----:B------:R1:W-:Y:S01]  /*8ed0*/  ST.E desc[UR4][R4.64], R2 ;  /* 0x0000000204007985 */ /* 0x0003e2000c101904 */
[----:B------:R-:W-:-:S03]  /*8ee0*/  LEA.HI.X.SX32 R7, R2, R29, 0x1, P0 ;  /* 0x0000001d02077211 */ /* 0x000fc600000f0eff */
[----:B------:R-:W5:Y:S01]  /*8ef0*/  LDG.E.U8 R38, desc[UR6][R38.64] ;  /* 0x0000000626267981 */ /* 0x000f62000c1e1100 */
[----:B----4-:R-:W-:-:S03]  /*8f00*/  IMAD.IADD R3, R26, 0x1, -R9 ;  /* 0x000000011a037824 */ /* 0x010fc600078e0a09 */
[----:B------:R-:W5:Y:S04]  /*8f10*/  LDG.E.U8 R7, desc[UR8][R6.64] ;  /* 0x0000000806077981 */ /* 0x000f68000c1e1100 */
[----:B------:R-:W4:Y:S02]  /*8f20*/  LDL R0, [R3] ;  /* 0x0000000003007983 */ /* 0x000f240000100800 */
[----:B----4-:R-:W-:-:S05]  /*8f30*/  VIADD R0, R0, 0x1 ;  /* 0x0000000100007836 */ /* 0x010fca0000000000 */
[----:B------:R1:W-:Y:S01]  /*8f40*/  STL [R3], R0 ;  /* 0x0000000003007387 */ /* 0x0003e20000100800 */
[----:B-----5:R-:W-:-:S13]  /*8f50*/  ISETP.NE.AND P0, PT, R38, R7, PT ;  /* 0x000000072600720c */ /* 0x020fda0003f05270 */
[----:B-1----:R-:W-:Y:S05]  /*8f60*/  @P0 BRA `(.L_x_73) ;  /* 0x00000000006c0947 */ /* 0x002fea0003800000 */
[----:B------:R-:W-:-:S05]  /*8f70*/  IMAD.IADD R3, R24, 0x1, -R9 ;  /* 0x0000000118037824 */ /* 0x000fca00078e0a09 */
[----:B------:R-:W4:Y:S01]  /*8f80*/  LDL R5, [R3] ;  /* 0x0000000003057983 */ /* 0x000f220000100800 */
[----:B------:R-:W-:Y:S01]  /*8f90*/  R2UR UR4, R52 ;  /* 0x00000000340472ca */ /* 0x000fe200000e0000 */
[----:B------:R-:W-:Y:S01]  /*8fa0*/  IMAD.MOV.U32 R10, RZ, RZ, R46 ;  /* 0x000000ffff0a7224 */ /* 0x000fe200078e002e */
[----:B------:R-:W-:Y:S01]  /*8fb0*/  R2UR UR5, R53 ;  /* 0x00000000350572ca */ /* 0x000fe200000e0000 */
[----:B------:R-:W-:Y:S02]  /*8fc0*/  IMAD.MOV.U32 R11, RZ, RZ, R47 ;  /* 0x000000ffff0b7224 */ /* 0x000fe400078e002f */
[----:B----4-:R-:W-:-:S10]  /*8fd0*/  IMAD.WIDE R10, R5, 0x4, R10 ;  /* 0x00000004050a7825 */ /* 0x010fd400078e020a */
[----:B------:R1:W-:Y:S04]  /*8fe0*/  ST.E desc[UR4][R10.64], R2 ;  /* 0x000000020a007985 */ /* 0x0003e8000c101904 */
[----:B------:R-:W4:Y:S01]  /*8ff0*/  LDL R0, [R3] ;  /* 0x0000000003007983 */ /* 0x000f220000100800 */
        /* <DEDUP_REMOVED lines=14> */
[----:B----4-:R-:W-:-:S05]  /*90e0*/  VIADD R0, R0, 0x1 ;  /* 0x0000000100007836 */ /* 0x010fca0000000000 */
[----:B------:R1:W-:Y:S04]  /*90f0*/  STL [R3], R0 ;  /* 0x0000000003007387 */ /* 0x0003e80000100800 */
[----:B------:R1:W-:Y:S02]  /*9100*/  STL.64 [R1], R16 ;  /* 0x0000001001007387 */ /* 0x0003e40000100a00 */
[----:B0123--:R-:W-:Y:S05]  /*9110*/  CALL.REL.NOINC `($_Z17encontrar_caminosPcS_iiiii$_Z13buscar_caminoPciiPiS0_S0_S0_ii) ;  /* 0xffffff9c00d47944 */ /* 0x00ffea0003c3ffff */
.L_x_73:
[----:B------:R-:W-:Y:S05]  /*9120*/  BSYNC.RECONVERGENT B7 ;  /* 0x0000000000077941 */ /* 0x000fea0003800200 */
.L_x_72:
[----:B------:R-:W4:Y:S01]  /*9130*/  LDL R20, [R1+0x1c] ;  /* 0x00001c0001147983 */ /* 0x000f220000100800 */
[----:B------:R1:W-:Y:S05]  /*9140*/  BMOV.32 B6, R30 ;  /* 0x0000001e06007356 */ /* 0x0003ea0000000000 */
[----:B------:R-:W4:Y:S01]  /*9150*/  LDL R21, [R1+0x20] ;  /* 0x0000200001157983 */ /* 0x000f220000100800 */
[----:B------:R1:W-:Y:S05]  /*9160*/  BMOV.32 B7, R36 ;  /* 0x0000002407007356 */ /* 0x0003ea0000000000 */
[----:B------:R-:W4:Y:S04]  /*9170*/  LDL R2, [R1+0x8] ;  /* 0x0000080001027983 */ /* 0x000f280000100800 */
[----:B-----5:R-:W4:Y:S04]  /*9180*/  LDL R16, [R1+0xc] ;  /* 0x00000c0001107983 */ /* 0x020f280000100800 */
[----:B------:R-:W4:Y:S04]  /*9190*/  LDL R17, [R1+0x10] ;  /* 0x0000100001117983 */ /* 0x000f280000100800 */
[----:B------:R-:W4:Y:S04]  /*91a0*/  LDL R18, [R1+0x14] ;  /* 0x0000140001127983 */ /* 0x000f280000100800 */
[----:B0-23--:R-:W4:Y:S04]  /*91b0*/  LDL R19, [R1+0x18] ;  /* 0x0000180001137983 */ /* 0x00df280000100800 */
[----:B------:R-:W4:Y:S04]  /*91c0*/  LDL R22, [R1+0x24] ;  /* 0x0000240001167983 */ /* 0x000f280000100800 */
[----:B------:R-:W4:Y:S04]  /*91d0*/  LDL R23, [R1+0x28] ;  /* 0x0000280001177983 */ /* 0x000f280000100800 */
[----:B------:R-:W4:Y:S04]  /*91e0*/  LDL R24, [R1+0x2c] ;  /* 0x00002c0001187983 */ /* 0x000f280000100800 */
[----:B------:R-:W4:Y:S04]  /*91f0*/  LDL R25, [R1+0x30] ;  /* 0x0000300001197983 */ /* 0x000f280000100800 */
[----:B------:R-:W4:Y:S04]  /*9200*/  LDL R26, [R1+0x34] ;  /* 0x00003400011a7983 */ /* 0x000f280000100800 */
[----:B------:R-:W4:Y:S04]  /*9210*/  LDL R27, [R1+0x38] ;  /* 0x00003800011b7983 */ /* 0x000f280000100800 */
[----:B------:R-:W4:Y:S04]  /*9220*/  LDL R28, [R1+0x3c] ;  /* 0x00003c00011c7983 */ /* 0x000f280000100800 */
[----:B------:R-:W4:Y:S04]  /*9230*/  LDL R29, [R1+0x40] ;  /* 0x00004000011d7983 */ /* 0x000f280000100800 */
[----:B-1----:R-:W4:Y:S04]  /*9240*/  LDL R30, [R1+0x44] ;  /* 0x00004400011e7983 */ /* 0x002f280000100800 */
        /* <DEDUP_REMOVED lines=9> */
[----:B------:R0:W4:Y:S02]  /*92e0*/  LDL R53, [R1+0x6c] ;  /* 0x00006c0001357983 */ /* 0x0001240000100800 */
[----:B0-----:R-:W-:Y:S01]  /*92f0*/  VIADD R1, R1, 0x70 ;  /* 0x0000007001017836 */ /* 0x001fe20000000000 */
[----:B----4-:R-:W-:Y:S06]  /*9300*/  RET.REL.NODEC R20 `(_Z17encontrar_caminosPcS_iiiii) ;  /* 0xffffff6c143c7950 */ /* 0x010fec0003c3ffff */
.L_x_183:
        /* <DEDUP_REMOVED lines=15> */
.L_x_184:


//--------------------- .nv.global.init           --------------------------
	.section	.nv.global.init,"aw",@progbits
	.align	4
.nv.global.init:
	.type		mrg32k3aM1SubSeq,@object
	.size		mrg32k3aM1SubSeq,(mrg32k3aM2SubSeq - mrg32k3aM1SubSeq)
mrg32k3aM1SubSeq:
        /* <DEDUP_REMOVED lines=126> */
	.type		mrg32k3aM2SubSeq,@object
	.size		mrg32k3aM2SubSeq,(mrg32k3aM1 - mrg32k3aM2SubSeq)
mrg32k3aM2SubSeq:
        /* <DEDUP_REMOVED lines=126> */
	.type		mrg32k3aM1,@object
	.size		mrg32k3aM1,(mrg32k3aM1Seq - mrg32k3aM1)
mrg32k3aM1:
        /* <DEDUP_REMOVED lines=144> */
	.type		mrg32k3aM1Seq,@object
	.size		mrg32k3aM1Seq,(mrg32k3aM2 - mrg32k3aM1Seq)
mrg32k3aM1Seq:
        /* <DEDUP_REMOVED lines=144> */
	.type		mrg32k3aM2,@object
	.size		mrg32k3aM2,(mrg32k3aM2Seq - mrg32k3aM2)
mrg32k3aM2:
        /* <DEDUP_REMOVED lines=144> */
	.type		mrg32k3aM2Seq,@object
	.size		mrg32k3aM2Seq,(precalc_xorwow_matrix - mrg32k3aM2Seq)
mrg32k3aM2Seq:
        /* <DEDUP_REMOVED lines=144> */
	.type		precalc_xorwow_matrix,@object
	.size		precalc_xorwow_matrix,(precalc_xorwow_offset_matrix - precalc_xorwow_matrix)
precalc_xorwow_matrix:
        /* <DEDUP_REMOVED lines=6400> */
	.type		precalc_xorwow_offset_matrix,@object
	.size		precalc_xorwow_offset_matrix,($str$1 - precalc_xorwow_offset_matrix)
precalc_xorwow_offset_matrix:
        /* <DEDUP_REMOVED lines=6400> */
	.type		$str$1,@object
	.size		$str$1,($str$2 - $str$1)
$str$1:
        /*353c0*/ 	.byte	0x62, 0x6f, 0x72, 0x72, 0x61, 0x72, 0x20, 0x46, 0x49, 0x4c, 0x41, 0x0a, 0x00
	.type		$str$2,@object
	.size		$str$2,($str$3 - $str$2)
$str$2:
        /*353cd*/ 	.byte	0x62, 0x6f, 0x72, 0x72, 0x61, 0x72, 0x20, 0x43, 0x4f, 0x4c, 0x55, 0x4d, 0x4e, 0x41, 0x0a, 0x00
	.type		$str$3,@object
	.size		$str$3,($str - $str$3)
$str$3:
        /*353dd*/ 	.byte	0x0a, 0x09, 0x09, 0x09, 0x4f, 0x42, 0x4a, 0x45, 0x54, 0x4f, 0x20, 0x65, 0x73, 0x70, 0x65, 0x63
        /*353ed*/ 	.byte	0x69, 0x61, 0x6c, 0x2c, 0x20, 0x73, 0x65, 0x20, 0x61, 0x70, 0x6c, 0x69, 0x63, 0x61, 0x20, 0x65
        /*353fd*/ 	.byte	0x6c, 0x20, 0x65, 0x66, 0x65, 0x63, 0x74, 0x6f, 0x20, 0x64, 0x65, 0x6c, 0x20, 0x54, 0x4e, 0x54
        /*3540d*/ 	.byte	0x0a, 0x00
	.type		$str,@object
	.size		$str,($str$4 - $str)
$str:
        /*3540f*/ 	.byte	0x0a, 0x09, 0x09, 0x09, 0x4f, 0x42, 0x4a, 0x45, 0x54, 0x4f, 0x20, 0x65, 0x73, 0x70, 0x65, 0x63
        /*3541f*/ 	.byte	0x69, 0x61, 0x6c, 0x2c, 0x20, 0x73, 0x65, 0x20, 0x61, 0x70, 0x6c, 0x69, 0x63, 0x61, 0x20, 0x65
        /*3542f*/ 	.byte	0x6c, 0x20, 0x65, 0x66, 0x65, 0x63, 0x74, 0x6f, 0x20, 0x64, 0x65, 0x20, 0x6c, 0x61, 0x20, 0x62
        /*3543f*/ 	.byte	0x6f, 0x6d, 0x62, 0x61, 0x20, 0x00
	.type		$str$4,@object
	.size		$str$4,(.L_13 - $str$4)
$str$4:
        /*35445*/ 	.byte	0x0a, 0x09, 0x09, 0x4f, 0x42, 0x4a, 0x45, 0x54, 0x4f, 0x20, 0x65, 0x73, 0x70, 0x65, 0x63, 0x69
        /*35455*/ 	.byte	0x61, 0x6c, 0x2c, 0x20, 0x73, 0x65, 0x20, 0x61, 0x70, 0x6c, 0x69, 0x63, 0x61, 0x20, 0x65, 0x6c
        /*35465*/ 	.byte	0x20, 0x65, 0x66, 0x65, 0x63, 0x74, 0x6f, 0x20, 0x64, 0x65, 0x6c, 0x20, 0x72, 0x6f, 0x6d, 0x70
        /*35475*/ 	.byte	0x65, 0x63, 0x61, 0x62, 0x65, 0x7a, 0x61, 0x73, 0x2c, 0x20, 0x62, 0x6f, 0x72, 0x72, 0x61, 0x72
        /*35485*/ 	.byte	0x20, 0x63, 0x61, 0x72, 0x61, 0x6d, 0x65, 0x6c, 0x6f, 0x73, 0x20, 0x74, 0x69, 0x70, 0x6f, 0x20
        /*35495*/ 	.byte	0x25, 0x63, 0x0a, 0x00
.L_13:


//--------------------- .nv.shared.reserved.0     --------------------------
	.section	.nv.shared.reserved.0,"aw",@nobits
	.weak		__nv_reservedSMEM_offset_0_alias
	.size		__nv_reservedSMEM_offset_0_alias, 0, 64
	.other		__nv_reservedSMEM_offset_0_alias,@"STO_CUDA_RESERVED_SHARED STV_DEFAULT"
__nv_reservedSMEM_offset_0_alias:
	.zero		0
	.zero		64


//--------------------- .nv.constant0._Z15contar_borradosPcPii --------------------------
	.section	.nv.constant0._Z15contar_borradosPcPii,"a",@progbits
	.sectionflags	@""
	.align	4
.nv.constant0._Z15contar_borradosPcPii:
	.zero		916


//--------------------- .nv.constant0._Z17bloquesEspecialesPcS_iiPiS0_iii --------------------------
	.section	.nv.constant0._Z17bloquesEspecialesPcS_iiPiS0_iii,"a",@progbits
	.sectionflags	@""
	.align	4
.nv.constant0._Z17bloquesEspecialesPcS_iiPiS0_iii:
	.zero		948


//--------------------- .nv.constant0._Z17recolocar_tableroPcS_Piii --------------------------
	.section	.nv.constant0._Z17recolocar_tableroPcS_Piii,"a",@progbits
	.sectionflags	@""
	.align	4
.nv.constant0._Z17recolocar_tableroPcS_Piii:
	.zero		928


//--------------------- .nv.constant0._Z17encontrar_caminosPcS_iiiii --------------------------
	.section	.nv.constant0._Z17encontrar_caminosPcS_iiiii,"a",@progbits
	.sectionflags	@""
	.align	4
.nv.constant0._Z17encontrar_caminosPcS_iiiii:
	.zero		932


//--------------------- SYMBOLS --------------------------

	.type		.nv.reservedSmem.offset0,@object
	.size		.nv.reservedSmem.offset0,0x4
	.type		vprintf,@function
	.type		malloc,@function
	.type		free,@function
